	.target	sm_90a

	.elftype	@"ET_EXEC"


//--------------------- .note.nv.tkinfo           --------------------------
	.section	.note.nv.tkinfo,"",@"SHT_NOTE"
	.sectionflags	@"SHF_NOTE_NV_TKINFO"
	.tkinfo
        /*0018*/ 	.word	0x00000002
        /*0030*/ 	.string	""
        /*0030*/ 	.string	"ptxas"
        /*0030*/ 	.string	"Cuda compilation tools, release 13.0, V13.0.88"
        /*0030*/ 	.string	"Build cuda_13.0.r13.0/compiler.36424714_0"
        /*0030*/ 	.string	"-arch sm_90a -m 64 "



//--------------------- .note.nv.cuinfo           --------------------------
	.section	.note.nv.cuinfo,"",@"SHT_NOTE"
	.sectionflags	@"SHF_NOTE_NV_CUINFO"
        /*0018*/ 	.short	0x0002
        /*001a*/ 	.short	0x005a
        /*001c*/ 	.short	0x0082
	.zero		2


//--------------------- .nv.info                  --------------------------
	.section	.nv.info,"",@"SHT_CUDA_INFO"
	.align	4


	//----- nvinfo : EIATTR_REGCOUNT
	.align		4
        /*0000*/ 	.byte	0x04, 0x2f
        /*0002*/ 	.short	(.L_16 - .L_15)
	.align		4
.L_15:
        /*0004*/ 	.word	index@(_ZN7cutlass13device_kernelINS_4gemm6kernel13GemmUniversalIN4cute5tupleIJiiiiEEENS1_10collective13CollectiveMmaINS1_39MainloopSm90TmaGmmaRmemAWarpSpecializedILi2ENS5_IJNS4_1CILi1EEESB_SB_EEENS1_35KernelTmaWarpSpecializedCooperativeEEENS5_IJNSA_ILi128EEENSA_ILi64EEESF_EEEfNS5_IJlSB_lEEEfNS5_IJSB_llEEENS4_8TiledMMAINS4_8MMA_AtomIJNS4_4SM904GMMA29MMA_64x64x8_F32TF32TF32_RS_TNILNSN_7ScaleInE1ELSP_1EEEEEENS4_6LayoutINS5_IJNSA_ILi2EEESB_SB_EEENS5_IJSB_NSA_ILi0EEESV_EEEEENS5_IJNS4_10UnderscoreESY_SY_EEEEENS4_13SM90_TMA_LOADENS4_14ComposedLayoutINS4_7SwizzleILi3ELi4ELi3EEENS4_18smem_ptr_flag_bitsILi32EEENSS_INS5_IJNSA_ILi8EEENSA_ILi32EEEEEENS5_IJS18_SB_EEEEEEEvNS4_8identityES11_NS12_INS13_ILi1ELi4ELi3EEES16_NSS_INS5_IJS17_S17_EEENS5_IJSB_S17_EEEEEEENS4_9Copy_AtomIJNS4_39AutoVectorizingCopyWithAssumedAlignmentILi128EEEfEEES1D_EENS_8epilogue10collective6detail29Sm90TmaWarpSpecializedAdapterINS1P_15DefaultEpilogueIfSI_SI_NS1O_6thread17LinearCombinationIfLi1EffLNS1T_9ScaleType4KindE0ELNS_15FloatRoundStyleE2EfEENS1_15EpilogueDefaultEEEEEvvEEEEvNT_6ParamsE)
        /*0008*/ 	.word	0x000000a8


	//----- nvinfo : EIATTR_FRAME_SIZE
	.align		4
.L_16:
        /*000c*/ 	.byte	0x04, 0x11
        /*000e*/ 	.short	(.L_18 - .L_17)
	.align		4
.L_17:
        /*0010*/ 	.word	index@(_ZN7cutlass13device_kernelINS_4gemm6kernel13GemmUniversalIN4cute5tupleIJiiiiEEENS1_10collective13CollectiveMmaINS1_39MainloopSm90TmaGmmaRmemAWarpSpecializedILi2ENS5_IJNS4_1CILi1EEESB_SB_EEENS1_35KernelTmaWarpSpecializedCooperativeEEENS5_IJNSA_ILi128EEENSA_ILi64EEESF_EEEfNS5_IJlSB_lEEEfNS5_IJSB_llEEENS4_8TiledMMAINS4_8MMA_AtomIJNS4_4SM904GMMA29MMA_64x64x8_F32TF32TF32_RS_TNILNSN_7ScaleInE1ELSP_1EEEEEENS4_6LayoutINS5_IJNSA_ILi2EEESB_SB_EEENS5_IJSB_NSA_ILi0EEESV_EEEEENS5_IJNS4_10UnderscoreESY_SY_EEEEENS4_13SM90_TMA_LOADENS4_14ComposedLayoutINS4_7SwizzleILi3ELi4ELi3EEENS4_18smem_ptr_flag_bitsILi32EEENSS_INS5_IJNSA_ILi8EEENSA_ILi32EEEEEENS5_IJS18_SB_EEEEEEEvNS4_8identityES11_NS12_INS13_ILi1ELi4ELi3EEES16_NSS_INS5_IJS17_S17_EEENS5_IJSB_S17_EEEEEEENS4_9Copy_AtomIJNS4_39AutoVectorizingCopyWithAssumedAlignmentILi128EEEfEEES1D_EENS_8epilogue10collective6detail29Sm90TmaWarpSpecializedAdapterINS1P_15DefaultEpilogueIfSI_SI_NS1O_6thread17LinearCombinationIfLi1EffLNS1T_9ScaleType4KindE0ELNS_15FloatRoundStyleE2EfEENS1_15EpilogueDefaultEEEEEvvEEEEvNT_6ParamsE)
        /*0014*/ 	.word	0x00000010


	//----- nvinfo : EIATTR_MIN_STACK_SIZE
	.align		4
.L_18:
        /*0018*/ 	.byte	0x04, 0x12
        /*001a*/ 	.short	(.L_20 - .L_19)
	.align		4
.L_19:
        /*001c*/ 	.word	index@(_ZN7cutlass13device_kernelINS_4gemm6kernel13GemmUniversalIN4cute5tupleIJiiiiEEENS1_10collective13CollectiveMmaINS1_39MainloopSm90TmaGmmaRmemAWarpSpecializedILi2ENS5_IJNS4_1CILi1EEESB_SB_EEENS1_35KernelTmaWarpSpecializedCooperativeEEENS5_IJNSA_ILi128EEENSA_ILi64EEESF_EEEfNS5_IJlSB_lEEEfNS5_IJSB_llEEENS4_8TiledMMAINS4_8MMA_AtomIJNS4_4SM904GMMA29MMA_64x64x8_F32TF32TF32_RS_TNILNSN_7ScaleInE1ELSP_1EEEEEENS4_6LayoutINS5_IJNSA_ILi2EEESB_SB_EEENS5_IJSB_NSA_ILi0EEESV_EEEEENS5_IJNS4_10UnderscoreESY_SY_EEEEENS4_13SM90_TMA_LOADENS4_14ComposedLayoutINS4_7SwizzleILi3ELi4ELi3EEENS4_18smem_ptr_flag_bitsILi32EEENSS_INS5_IJNSA_ILi8EEENSA_ILi32EEEEEENS5_IJS18_SB_EEEEEEEvNS4_8identityES11_NS12_INS13_ILi1ELi4ELi3EEES16_NSS_INS5_IJS17_S17_EEENS5_IJSB_S17_EEEEEEENS4_9Copy_AtomIJNS4_39AutoVectorizingCopyWithAssumedAlignmentILi128EEEfEEES1D_EENS_8epilogue10collective6detail29Sm90TmaWarpSpecializedAdapterINS1P_15DefaultEpilogueIfSI_SI_NS1O_6thread17LinearCombinationIfLi1EffLNS1T_9ScaleType4KindE0ELNS_15FloatRoundStyleE2EfEENS1_15EpilogueDefaultEEEEEvvEEEEvNT_6ParamsE)
        /*0020*/ 	.word	0x00000010
.L_20:


//--------------------- .nv.compat                --------------------------
	.section	.nv.compat,"",@"SHT_CUDA_COMPAT_INFO"
	.align	4
        /*0000*/ 	.byte	0x02, 0x09, 0x01, 0x00, 0x02, 0x02, 0x04, 0x00, 0x02, 0x05, 0x05, 0x00, 0x03, 0x07, 0x01, 0x01
        /*0010*/ 	.byte	0x02, 0x03, 0x01, 0x00, 0x02, 0x06, 0x01, 0x00, 0x04, 0x0b, 0x08, 0x00, 0x00, 0x00, 0x00, 0x00
        /*0020*/ 	.byte	0x00, 0x00, 0x00, 0x00


//--------------------- .nv.info._ZN7cutlass13device_kernelINS_4gemm6kernel13GemmUniversalIN4cute5tupleIJiiiiEEENS1_10collective13CollectiveMmaINS1_39MainloopSm90TmaGmmaRmemAWarpSpecializedILi2ENS5_IJNS4_1CILi1EEESB_SB_EEENS1_35KernelTmaWarpSpecializedCooperativeEEENS5_IJNSA_ILi128EEENSA_ILi64EEESF_EEEfNS5_IJlSB_lEEEfNS5_IJSB_llEEENS4_8TiledMMAINS4_8MMA_AtomIJNS4_4SM904GMMA29MMA_64x64x8_F32TF32TF32_RS_TNILNSN_7ScaleInE1ELSP_1EEEEEENS4_6LayoutINS5_IJNSA_ILi2EEESB_SB_EEENS5_IJSB_NSA_ILi0EEESV_EEEEENS5_IJNS4_10UnderscoreESY_SY_EEEEENS4_13SM90_TMA_LOADENS4_14ComposedLayoutINS4_7SwizzleILi3ELi4ELi3EEENS4_18smem_ptr_flag_bitsILi32EEENSS_INS5_IJNSA_ILi8EEENSA_ILi32EEEEEENS5_IJS18_SB_EEEEEEEvNS4_8identityES11_NS12_INS13_ILi1ELi4ELi3EEES16_NSS_INS5_IJS17_S17_EEENS5_IJSB_S17_EEEEEEENS4_9Copy_AtomIJNS4_39AutoVectorizingCopyWithAssumedAlignmentILi128EEEfEEES1D_EENS_8epilogue10collective6detail29Sm90TmaWarpSpecializedAdapterINS1P_15DefaultEpilogueIfSI_SI_NS1O_6thread17LinearCombinationIfLi1EffLNS1T_9ScaleType4KindE0ELNS_15FloatRoundStyleE2EfEENS1_15EpilogueDefaultEEEEEvvEEEEvNT_6ParamsE --------------------------
	.section	.nv.info._ZN7cutlass13device_kernelINS_4gemm6kernel13GemmUniversalIN4cute5tupleIJiiiiEEENS1_10collective13CollectiveMmaINS1_39MainloopSm90TmaGmmaRmemAWarpSpecializedILi2ENS5_IJNS4_1CILi1EEESB_SB_EEENS1_35KernelTmaWarpSpecializedCooperativeEEENS5_IJNSA_ILi128EEENSA_ILi64EEESF_EEEfNS5_IJlSB_lEEEfNS5_IJSB_llEEENS4_8TiledMMAINS4_8MMA_AtomIJNS4_4SM904GMMA29MMA_64x64x8_F32TF32TF32_RS_TNILNSN_7ScaleInE1ELSP_1EEEEEENS4_6LayoutINS5_IJNSA_ILi2EEESB_SB_EEENS5_IJSB_NSA_ILi0EEESV_EEEEENS5_IJNS4_10UnderscoreESY_SY_EEEEENS4_13SM90_TMA_LOADENS4_14ComposedLayoutINS4_7SwizzleILi3ELi4ELi3EEENS4_18smem_ptr_flag_bitsILi32EEENSS_INS5_IJNSA_ILi8EEENSA_ILi32EEEEEENS5_IJS18_SB_EEEEEEEvNS4_8identityES11_NS12_INS13_ILi1ELi4ELi3EEES16_NSS_INS5_IJS17_S17_EEENS5_IJSB_S17_EEEEEEENS4_9Copy_AtomIJNS4_39AutoVectorizingCopyWithAssumedAlignmentILi128EEEfEEES1D_EENS_8epilogue10collective6detail29Sm90TmaWarpSpecializedAdapterINS1P_15DefaultEpilogueIfSI_SI_NS1O_6thread17LinearCombinationIfLi1EffLNS1T_9ScaleType4KindE0ELNS_15FloatRoundStyleE2EfEENS1_15EpilogueDefaultEEEEEvvEEEEvNT_6ParamsE,"",@"SHT_CUDA_INFO"
	.sectionflags	@""
	.align	4


	//----- nvinfo : EIATTR_CUDA_API_VERSION
	.align		4
        /*0000*/ 	.byte	0x04, 0x37
        /*0002*/ 	.short	(.L_22 - .L_21)
.L_21:
        /*0004*/ 	.word	0x00000082


	//----- nvinfo : EIATTR_KPARAM_INFO
	.align		4
.L_22:
        /*0008*/ 	.byte	0x04, 0x17
        /*000a*/ 	.short	(.L_24 - .L_23)
.L_23:
        /*000c*/ 	.word	0x00000000
        /*0010*/ 	.short	0x0000
        /*0012*/ 	.short	0x0070
        /*0014*/ 	.byte	0x00, 0xf0, 0x01, 0x10


	//----- nvinfo : EIATTR_SPARSE_MMA_MASK
	.align		4
.L_24:
        /*0018*/ 	.byte	0x03, 0x50
        /*001a*/ 	.short	0x0000


	//----- nvinfo : EIATTR_MAXREG_COUNT
	.align		4
        /*001c*/ 	.byte	0x03, 0x1b
        /*001e*/ 	.short	0x00a8


	//----- nvinfo : EIATTR_NUM_BARRIERS
	.align		4
        /*0020*/ 	.byte	0x02, 0x4c
        /*0022*/ 	.byte	0x01
	.zero		1


	//----- nvinfo : EIATTR_EXTERNS
	.align		4
        /*0024*/ 	.byte	0x04, 0x0f
        /*0026*/ 	.short	(.L_26 - .L_25)


	//   ....[0]....
	.align		4
.L_25:
        /*0028*/ 	.word	index@(__assertfail)


	//----- nvinfo : EIATTR_ANNOTATIONS
	.align		4
.L_26:
        /*002c*/ 	.byte	0x04, 0x55
        /*002e*/ 	.short	(.L_28 - .L_27)


	//   ....[0]....
.L_27:
        /*0030*/ 	.word	0x00000001
        /*0034*/ 	.byte	0x60, 0x66, 0x00, 0x00, 0x01, 0x00, 0x00, 0x00, 0x80, 0x66, 0x00, 0x00, 0x01, 0x00, 0x00, 0x00
        /*0044*/ 	.byte	0xf0, 0x66, 0x00, 0x00, 0x01, 0x00, 0x00, 0x00, 0x40, 0x68, 0x00, 0x00, 0x01, 0x00, 0x00, 0x00
        /*0054*/ 	.byte	0x60, 0x68, 0x00, 0x00, 0x01, 0x00, 0x00, 0x00, 0xb0, 0x6b, 0x00, 0x00, 0x01, 0x00, 0x00, 0x00
        /*0064*/ 	.byte	0xe0, 0x6b, 0x00, 0x00, 0x01, 0x00, 0x00, 0x00, 0x90, 0x75, 0x00, 0x00, 0x01, 0x00, 0x00, 0x00
        /*0074*/ 	.byte	0xc0, 0x75, 0x00, 0x00, 0x01, 0x00, 0x00, 0x00, 0xd0, 0x75, 0x00, 0x00, 0x01, 0x00, 0x00, 0x00
        /*0084*/ 	.byte	0x60, 0x77, 0x00, 0x00, 0x01, 0x00, 0x00, 0x00, 0x80, 0x77, 0x00, 0x00, 0x01, 0x00, 0x00, 0x00
        /*0094*/ 	.byte	0x90, 0x77, 0x00, 0x00, 0x01, 0x00, 0x00, 0x00, 0xe0, 0x7d, 0x00, 0x00, 0x01, 0x00, 0x00, 0x00
        /*00a4*/ 	.byte	0xf0, 0x7d, 0x00, 0x00


	//----- nvinfo : EIATTR_MERCURY_ISA_VERSION
	.align		4
.L_28:
        /*00a8*/ 	.byte	0x03, 0x5f
        /*00aa*/ 	.short	0x0101


	//----- nvinfo : EIATTR_INT_WARP_WIDE_INSTR_OFFSETS
	.align		4
        /*00ac*/ 	.byte	0x04, 0x31
        /*00ae*/ 	.short	(.L_30 - .L_29)


	//   ....[0]....
.L_29:
        /*00b0*/ 	.word	0x00000370


	//   ....[1]....
        /*00b4*/ 	.word	0x000003a0


	//   ....[2]....
        /*00b8*/ 	.word	0x000004c0


	//----- nvinfo : EIATTR_COOP_GROUP_MASK_REGIDS
	.align		4
.L_30:
        /*00bc*/ 	.byte	0x04, 0x29
        /*00be*/ 	.short	(.L_32 - .L_31)


	//   ....[0]....
.L_31:
        /*00c0*/ 	.word	0xffffffff


	//   ....[1]....
        /*00c4*/ 	.word	0xffffffff


	//   ....[2]....
        /*00c8*/ 	.word	0xffffffff


	//   ....[3]....
        /*00cc*/ 	.word	0xffffffff


	//   ....[4]....
        /*00d0*/ 	.word	0x0500000f


	//----- nvinfo : EIATTR_COOP_GROUP_INSTR_OFFSETS
	.align		4
.L_32:
        /*00d4*/ 	.byte	0x04, 0x28
        /*00d6*/ 	.short	(.L_34 - .L_33)


	//   ....[0]....
.L_33:
        /*00d8*/ 	.word	0x00000070


	//   ....[1]....
        /*00dc*/ 	.word	0x00000080


	//   ....[2]....
        /*00e0*/ 	.word	0x00000140


	//   ....[3]....
        /*00e4*/ 	.word	0x00000290


	//   ....[4]....
        /*00e8*/ 	.word	0x00007fa0


	//----- nvinfo : EIATTR_REG_RECONFIG
	.align		4
.L_34:
        /*00ec*/ 	.byte	0x01, 0x54
	.zero		2


	//----- nvinfo : EIATTR_SYSCALL_OFFSETS
	.align		4
        /*00f0*/ 	.byte	0x04, 0x46
        /*00f2*/ 	.short	(.L_36 - .L_35)


	//   ....[0]....
.L_35:
        /*00f4*/ 	.word	0x00001360


	//   ....[1]....
        /*00f8*/ 	.word	0x00001490


	//   ....[2]....
        /*00fc*/ 	.word	0x00001580


	//   ....[3]....
        /*0100*/ 	.word	0x00006a40


	//   ....[4]....
        /*0104*/ 	.word	0x00006b70


	//----- nvinfo : EIATTR_MBARRIER_INSTR_OFFSETS
	.align		4
.L_36:
        /*0108*/ 	.byte	0x04, 0x39
        /*010a*/ 	.short	(.L_38 - .L_37)


	//   ....[0]....
.L_37:
        /*010c*/ 	.word	0x00000240
        /*0110*/ 	.word	0x000000ff
        /*0114*/ 	.word	0x00000000
        /*0118*/ 	.short	0x0100
        /*011a*/ 	.byte	0x08
	.zero		1


	//   ....[1]....
        /*011c*/ 	.word	0x00000250
        /*0120*/ 	.word	0x000000ff
        /*0124*/ 	.word	0x00000010
        /*0128*/ 	.short	0x0100
        /*012a*/ 	.byte	0x08
	.zero		1


	//   ....[2]....
        /*012c*/ 	.word	0x00000260
        /*0130*/ 	.word	0x000000ff
        /*0134*/ 	.word	0x00000008
        /*0138*/ 	.short	0x0100
        /*013a*/ 	.byte	0x08
	.zero		1


	//   ....[3]....
        /*013c*/ 	.word	0x00000270
        /*0140*/ 	.word	0x000000ff
        /*0144*/ 	.word	0x00000018
        /*0148*/ 	.short	0x0100
        /*014a*/ 	.byte	0x08
	.zero		1


	//   ....[4]....
        /*014c*/ 	.word	0x00000540
        /*0150*/ 	.word	0x000000ff
        /*0154*/ 	.word	0x00000030
        /*0158*/ 	.short	0x0100
        /*015a*/ 	.byte	0x08
	.zero		1


	//   ....[5]....
        /*015c*/ 	.word	0x000005a0
        /*0160*/ 	.word	0x000000ff
        /*0164*/ 	.word	0x00000038
        /*0168*/ 	.short	0x0100
        /*016a*/ 	.byte	0x08
	.zero		1


	//   ....[6]....
        /*016c*/ 	.word	0x00001620
        /*0170*/ 	.word	0x00000003
        /*0174*/ 	.word	0x00000000
        /*0178*/ 	.short	0x010a
        /*017a*/ 	.byte	0x3f
	.zero		1


	//   ....[7]....
        /*017c*/ 	.word	0x00001660
        /*0180*/ 	.word	0x00000003
        /*0184*/ 	.word	0x00000000
        /*0188*/ 	.short	0x010a
        /*018a*/ 	.byte	0x3f
	.zero		1


	//   ....[8]....
        /*018c*/ 	.word	0x000017a0
        /*0190*/ 	.word	0x00000003
        /*0194*/ 	.word	0x00000000
        /*0198*/ 	.short	0x010a
        /*019a*/ 	.byte	0x3f
	.zero		1


	//   ....[9]....
        /*019c*/ 	.word	0x00002280
        /*01a0*/ 	.word	0x00000003
        /*01a4*/ 	.word	0x00000000
        /*01a8*/ 	.short	0x010a
        /*01aa*/ 	.byte	0x3f
	.zero		1


	//   ....[10]....
        /*01ac*/ 	.word	0x00002530
        /*01b0*/ 	.word	0x00000008
        /*01b4*/ 	.word	0x00000000
        /*01b8*/ 	.short	0x010a
        /*01ba*/ 	.byte	0x3f
	.zero		1


	//   ....[11]....
        /*01bc*/ 	.word	0x000026d0
        /*01c0*/ 	.word	0x000000ff
        /*01c4*/ 	.word	0x00000000
        /*01c8*/ 	.short	0x0101
        /*01ca*/ 	.byte	0x07
	.zero		1


	//   ....[12]....
        /*01cc*/ 	.word	0x00002f20
        /*01d0*/ 	.word	0x00000008
        /*01d4*/ 	.word	0x00000000
        /*01d8*/ 	.short	0x010a
        /*01da*/ 	.byte	0x3f
	.zero		1


	//   ....[13]....
        /*01dc*/ 	.word	0x00003260
        /*01e0*/ 	.word	0x000000ff
        /*01e4*/ 	.word	0x00000000
        /*01e8*/ 	.short	0x0101
        /*01ea*/ 	.byte	0x06
	.zero		1


	//   ....[14]....
        /*01ec*/ 	.word	0x00003ca0
        /*01f0*/ 	.word	0x000000ff
        /*01f4*/ 	.word	0x00000000
        /*01f8*/ 	.short	0x0101
        /*01fa*/ 	.byte	0x04
	.zero		1


	//   ....[15]....
        /*01fc*/ 	.word	0x00006d30
        /*0200*/ 	.word	0x00000020
        /*0204*/ 	.word	0x00000010
        /*0208*/ 	.short	0x010a
        /*020a*/ 	.byte	0x3f
	.zero		1


	//   ....[16]....
        /*020c*/ 	.word	0x000076d0
        /*0210*/ 	.word	0x00000003
        /*0214*/ 	.word	0x00000038
        /*0218*/ 	.short	0x0101
        /*021a*/ 	.byte	0x3f
	.zero		1


	//   ....[17]....
        /*021c*/ 	.word	0x00007e80
        /*0220*/ 	.word	0x00000006
        /*0224*/ 	.word	0x00000000
        /*0228*/ 	.short	0x010a
        /*022a*/ 	.byte	0x3f
	.zero		1


	//   ....[18]....
        /*022c*/ 	.word	0x00007ef0
        /*0230*/ 	.word	0x00000003
        /*0234*/ 	.word	0x00000000
        /*0238*/ 	.short	0x010a
        /*023a*/ 	.byte	0x3f
	.zero		1


	//   ....[19]....
        /*023c*/ 	.word	0x00007fd0
        /*0240*/ 	.word	0x00000003
        /*0244*/ 	.word	0x00000000
        /*0248*/ 	.short	0x010a
        /*024a*/ 	.byte	0x3f
	.zero		1


	//   ....[20]....
        /*024c*/ 	.word	0x00008020
        /*0250*/ 	.word	0x00000003
        /*0254*/ 	.word	0x00000000
        /*0258*/ 	.short	0x010a
        /*025a*/ 	.byte	0x3f
	.zero		1


	//   ....[21]....
        /*025c*/ 	.word	0x00008070
        /*0260*/ 	.word	0x00000008
        /*0264*/ 	.word	0x00000000
        /*0268*/ 	.short	0x010a
        /*026a*/ 	.byte	0x3f
	.zero		1


	//   ....[22]....
        /*026c*/ 	.word	0x00008140
        /*0270*/ 	.word	0x00000020
        /*0274*/ 	.word	0x00000010
        /*0278*/ 	.short	0x010a
        /*027a*/ 	.byte	0x3f
	.zero		1


	//   ....[23]....
        /*027c*/ 	.word	0x00008210
        /*0280*/ 	.word	0x00000006
        /*0284*/ 	.word	0x00000000
        /*0288*/ 	.short	0x010a
        /*028a*/ 	.byte	0x3f
	.zero		1


	//----- nvinfo : EIATTR_NUM_MBARRIERS
	.align		4
.L_38:
        /*028c*/ 	.byte	0x03, 0x38
        /*028e*/ 	.short	0x0006


	//----- nvinfo : EIATTR_EXIT_INSTR_OFFSETS
	.align		4
        /*0290*/ 	.byte	0x04, 0x1c
        /*0292*/ 	.short	(.L_40 - .L_39)


	//   ....[0]....
.L_39:
        /*0294*/ 	.word	0x00000640


	//   ....[1]....
        /*0298*/ 	.word	0x00000f10


	//   ....[2]....
        /*029c*/ 	.word	0x00005ff0


	//   ....[3]....
        /*02a0*/ 	.word	0x00006640


	//   ....[4]....
        /*02a4*/ 	.word	0x00007f40


	//----- nvinfo : EIATTR_MAX_THREADS
	.align		4
.L_40:
        /*02a8*/ 	.byte	0x04, 0x05
        /*02aa*/ 	.short	(.L_42 - .L_41)
.L_41:
        /*02ac*/ 	.word	0x00000180
        /*02b0*/ 	.word	0x00000001
        /*02b4*/ 	.word	0x00000001


	//----- nvinfo : EIATTR_CRS_STACK_SIZE
	.align		4
.L_42:
        /*02b8*/ 	.byte	0x04, 0x1e
        /*02ba*/ 	.short	(.L_44 - .L_43)
.L_43:
        /*02bc*/ 	.word	0x00000000


	//----- nvinfo : EIATTR_CBANK_PARAM_SIZE
	.align		4
.L_44:
        /*02c0*/ 	.byte	0x03, 0x19
        /*02c2*/ 	.short	0x0470


	//----- nvinfo : EIATTR_PARAM_CBANK
	.align		4
        /*02c4*/ 	.byte	0x04, 0x0a
        /*02c6*/ 	.short	(.L_46 - .L_45)
	.align		4
.L_45:
        /*02c8*/ 	.word	index@(.nv.constant0._ZN7cutlass13device_kernelINS_4gemm6kernel13GemmUniversalIN4cute5tupleIJiiiiEEENS1_10collective13CollectiveMmaINS1_39MainloopSm90TmaGmmaRmemAWarpSpecializedILi2ENS5_IJNS4_1CILi1EEESB_SB_EEENS1_35KernelTmaWarpSpecializedCooperativeEEENS5_IJNSA_ILi128EEENSA_ILi64EEESF_EEEfNS5_IJlSB_lEEEfNS5_IJSB_llEEENS4_8TiledMMAINS4_8MMA_AtomIJNS4_4SM904GMMA29MMA_64x64x8_F32TF32TF32_RS_TNILNSN_7ScaleInE1ELSP_1EEEEEENS4_6LayoutINS5_IJNSA_ILi2EEESB_SB_EEENS5_IJSB_NSA_ILi0EEESV_EEEEENS5_IJNS4_10UnderscoreESY_SY_EEEEENS4_13SM90_TMA_LOADENS4_14ComposedLayoutINS4_7SwizzleILi3ELi4ELi3EEENS4_18smem_ptr_flag_bitsILi32EEENSS_INS5_IJNSA_ILi8EEENSA_ILi32EEEEEENS5_IJS18_SB_EEEEEEEvNS4_8identityES11_NS12_INS13_ILi1ELi4ELi3EEES16_NSS_INS5_IJS17_S17_EEENS5_IJSB_S17_EEEEEEENS4_9Copy_AtomIJNS4_39AutoVectorizingCopyWithAssumedAlignmentILi128EEEfEEES1D_EENS_8epilogue10collective6detail29Sm90TmaWarpSpecializedAdapterINS1P_15DefaultEpilogueIfSI_SI_NS1O_6thread17LinearCombinationIfLi1EffLNS1T_9ScaleType4KindE0ELNS_15FloatRoundStyleE2EfEENS1_15EpilogueDefaultEEEEEvvEEEEvNT_6ParamsE)
        /*02cc*/ 	.short	0x0210
        /*02ce*/ 	.short	0x0470


	//----- nvinfo : EIATTR_SW_WAR
	.align		4
.L_46:
        /*02d0*/ 	.byte	0x04, 0x36
        /*02d2*/ 	.short	(.L_48 - .L_47)
.L_47:
        /*02d4*/ 	.word	0x00000008
.L_48:


//--------------------- .nv.callgraph             --------------------------
	.section	.nv.callgraph,"",@"SHT_CUDA_CALLGRAPH"
	.align	4
	.sectionentsize	8
	.align		4
        /*0000*/ 	.word	0x00000000
	.align		4
        /*0004*/ 	.word	0xffffffff
	.align		4
        /*0008*/ 	.word	index@(_ZN7cutlass13device_kernelINS_4gemm6kernel13GemmUniversalIN4cute5tupleIJiiiiEEENS1_10collective13CollectiveMmaINS1_39MainloopSm90TmaGmmaRmemAWarpSpecializedILi2ENS5_IJNS4_1CILi1EEESB_SB_EEENS1_35KernelTmaWarpSpecializedCooperativeEEENS5_IJNSA_ILi128EEENSA_ILi64EEESF_EEEfNS5_IJlSB_lEEEfNS5_IJSB_llEEENS4_8TiledMMAINS4_8MMA_AtomIJNS4_4SM904GMMA29MMA_64x64x8_F32TF32TF32_RS_TNILNSN_7ScaleInE1ELSP_1EEEEEENS4_6LayoutINS5_IJNSA_ILi2EEESB_SB_EEENS5_IJSB_NSA_ILi0EEESV_EEEEENS5_IJNS4_10UnderscoreESY_SY_EEEEENS4_13SM90_TMA_LOADENS4_14ComposedLayoutINS4_7SwizzleILi3ELi4ELi3EEENS4_18smem_ptr_flag_bitsILi32EEENSS_INS5_IJNSA_ILi8EEENSA_ILi32EEEEEENS5_IJS18_SB_EEEEEEEvNS4_8identityES11_NS12_INS13_ILi1ELi4ELi3EEES16_NSS_INS5_IJS17_S17_EEENS5_IJSB_S17_EEEEEEENS4_9Copy_AtomIJNS4_39AutoVectorizingCopyWithAssumedAlignmentILi128EEEfEEES1D_EENS_8epilogue10collective6detail29Sm90TmaWarpSpecializedAdapterINS1P_15DefaultEpilogueIfSI_SI_NS1O_6thread17LinearCombinationIfLi1EffLNS1T_9ScaleType4KindE0ELNS_15FloatRoundStyleE2EfEENS1_15EpilogueDefaultEEEEEvvEEEEvNT_6ParamsE)
	.align		4
        /*000c*/ 	.word	index@(__assertfail)
	.align		4
        /*0010*/ 	.word	0x00000000
	.align		4
        /*0014*/ 	.word	0xfffffffe
	.align		4
        /*0018*/ 	.word	0x00000000
	.align		4
        /*001c*/ 	.word	0xfffffffd
	.align		4
        /*0020*/ 	.word	0x00000000
	.align		4
        /*0024*/ 	.word	0xfffffffc


//--------------------- .nv.constant4             --------------------------
	.section	.nv.constant4,"a",@progbits
	.align	8
	.align		8
.nv.constant4:
        /*0000*/ 	.dword	__assertfail
	.align		8
        /*0008*/ 	.dword	__unnamed_1
	.align		8
        /*0010*/ 	.dword	__unnamed_2
	.align		8
        /*0018*/ 	.dword	_ZN40_INTERNAL_37f0babf_4_k_cu_2a38ddd8_365904cuda3std3__45__cpo5beginE
	.align		8
        /*0020*/ 	.dword	_ZN40_INTERNAL_37f0babf_4_k_cu_2a38ddd8_365904cuda3std3__45__cpo3endE
	.align		8
        /*0028*/ 	.dword	_ZN40_INTERNAL_37f0babf_4_k_cu_2a38ddd8_365904cuda3std3__45__cpo6cbeginE
	.align		8
        /*0030*/ 	.dword	_ZN40_INTERNAL_37f0babf_4_k_cu_2a38ddd8_365904cuda3std3__45__cpo4cendE
	.align		8
        /*0038*/ 	.dword	_ZN40_INTERNAL_37f0babf_4_k_cu_2a38ddd8_365904cuda3std3__442_GLOBAL__N__37f0babf_4_k_cu_2a38ddd8_365906ignoreE
	.align		8
        /*0040*/ 	.dword	_ZN40_INTERNAL_37f0babf_4_k_cu_2a38ddd8_365904cuda3std3__419piecewise_constructE
	.align		8
        /*0048*/ 	.dword	_ZN40_INTERNAL_37f0babf_4_k_cu_2a38ddd8_365904cuda3std3__48in_placeE
	.align		8
        /*0050*/ 	.dword	_ZN40_INTERNAL_37f0babf_4_k_cu_2a38ddd8_365904cuda3std6ranges3__45__cpo4swapE
	.align		8
        /*0058*/ 	.dword	_ZN40_INTERNAL_37f0babf_4_k_cu_2a38ddd8_365904cuda3std6ranges3__45__cpo9iter_moveE
	.align		8
        /*0060*/ 	.dword	_ZN40_INTERNAL_37f0babf_4_k_cu_2a38ddd8_365904cute7productE
	.align		8
        /*0068*/ 	.dword	_ZN40_INTERNAL_37f0babf_4_k_cu_2a38ddd8_365904cute1_E
	.align		8
        /*0070*/ 	.dword	$str$24
	.align		8
        /*0078*/ 	.dword	$str$25


//--------------------- .text._ZN7cutlass13device_kernelINS_4gemm6kernel13GemmUniversalIN4cute5tupleIJiiiiEEENS1_10collective13CollectiveMmaINS1_39MainloopSm90TmaGmmaRmemAWarpSpecializedILi2ENS5_IJNS4_1CILi1EEESB_SB_EEENS1_35KernelTmaWarpSpecializedCooperativeEEENS5_IJNSA_ILi128EEENSA_ILi64EEESF_EEEfNS5_IJlSB_lEEEfNS5_IJSB_llEEENS4_8TiledMMAINS4_8MMA_AtomIJNS4_4SM904GMMA29MMA_64x64x8_F32TF32TF32_RS_TNILNSN_7ScaleInE1ELSP_1EEEEEENS4_6LayoutINS5_IJNSA_ILi2EEESB_SB_EEENS5_IJSB_NSA_ILi0EEESV_EEEEENS5_IJNS4_10UnderscoreESY_SY_EEEEENS4_13SM90_TMA_LOADENS4_14ComposedLayoutINS4_7SwizzleILi3ELi4ELi3EEENS4_18smem_ptr_flag_bitsILi32EEENSS_INS5_IJNSA_ILi8EEENSA_ILi32EEEEEENS5_IJS18_SB_EEEEEEEvNS4_8identityES11_NS12_INS13_ILi1ELi4ELi3EEES16_NSS_INS5_IJS17_S17_EEENS5_IJSB_S17_EEEEEEENS4_9Copy_AtomIJNS4_39AutoVectorizingCopyWithAssumedAlignmentILi128EEEfEEES1D_EENS_8epilogue10collective6detail29Sm90TmaWarpSpecializedAdapterINS1P_15DefaultEpilogueIfSI_SI_NS1O_6thread17LinearCombinationIfLi1EffLNS1T_9ScaleType4KindE0ELNS_15FloatRoundStyleE2EfEENS1_15EpilogueDefaultEEEEEvvEEEEvNT_6ParamsE --------------------------
	.section	.text._ZN7cutlass13device_kernelINS_4gemm6kernel13GemmUniversalIN4cute5tupleIJiiiiEEENS1_10collective13CollectiveMmaINS1_39MainloopSm90TmaGmmaRmemAWarpSpecializedILi2ENS5_IJNS4_1CILi1EEESB_SB_EEENS1_35KernelTmaWarpSpecializedCooperativeEEENS5_IJNSA_ILi128EEENSA_ILi64EEESF_EEEfNS5_IJlSB_lEEEfNS5_IJSB_llEEENS4_8TiledMMAINS4_8MMA_AtomIJNS4_4SM904GMMA29MMA_64x64x8_F32TF32TF32_RS_TNILNSN_7ScaleInE1ELSP_1EEEEEENS4_6LayoutINS5_IJNSA_ILi2EEESB_SB_EEENS5_IJSB_NSA_ILi0EEESV_EEEEENS5_IJNS4_10UnderscoreESY_SY_EEEEENS4_13SM90_TMA_LOADENS4_14ComposedLayoutINS4_7SwizzleILi3ELi4ELi3EEENS4_18smem_ptr_flag_bitsILi32EEENSS_INS5_IJNSA_ILi8EEENSA_ILi32EEEEEENS5_IJS18_SB_EEEEEEEvNS4_8identityES11_NS12_INS13_ILi1ELi4ELi3EEES16_NSS_INS5_IJS17_S17_EEENS5_IJSB_S17_EEEEEEENS4_9Copy_AtomIJNS4_39AutoVectorizingCopyWithAssumedAlignmentILi128EEEfEEES1D_EENS_8epilogue10collective6detail29Sm90TmaWarpSpecializedAdapterINS1P_15DefaultEpilogueIfSI_SI_NS1O_6thread17LinearCombinationIfLi1EffLNS1T_9ScaleType4KindE0ELNS_15FloatRoundStyleE2EfEENS1_15EpilogueDefaultEEEEEvvEEEEvNT_6ParamsE,"ax",@progbits
	.align	128
.text._ZN7cutlass13device_kernelINS_4gemm6kernel13GemmUniversalIN4cute5tupleIJiiiiEEENS1_10collective13CollectiveMmaINS1_39MainloopSm90TmaGmmaRmemAWarpSpecializedILi2ENS5_IJNS4_1CILi1EEESB_SB_EEENS1_35KernelTmaWarpSpecializedCooperativeEEENS5_IJNSA_ILi128EEENSA_ILi64EEESF_EEEfNS5_IJlSB_lEEEfNS5_IJSB_llEEENS4_8TiledMMAINS4_8MMA_AtomIJNS4_4SM904GMMA29MMA_64x64x8_F32TF32TF32_RS_TNILNSN_7ScaleInE1ELSP_1EEEEEENS4_6LayoutINS5_IJNSA_ILi2EEESB_SB_EEENS5_IJSB_NSA_ILi0EEESV_EEEEENS5_IJNS4_10UnderscoreESY_SY_EEEEENS4_13SM90_TMA_LOADENS4_14ComposedLayoutINS4_7SwizzleILi3ELi4ELi3EEENS4_18smem_ptr_flag_bitsILi32EEENSS_INS5_IJNSA_ILi8EEENSA_ILi32EEEEEENS5_IJS18_SB_EEEEEEEvNS4_8identityES11_NS12_INS13_ILi1ELi4ELi3EEES16_NSS_INS5_IJS17_S17_EEENS5_IJSB_S17_EEEEEEENS4_9Copy_AtomIJNS4_39AutoVectorizingCopyWithAssumedAlignmentILi128EEEfEEES1D_EENS_8epilogue10collective6detail29Sm90TmaWarpSpecializedAdapterINS1P_15DefaultEpilogueIfSI_SI_NS1O_6thread17LinearCombinationIfLi1EffLNS1T_9ScaleType4KindE0ELNS_15FloatRoundStyleE2EfEENS1_15EpilogueDefaultEEEEEvvEEEEvNT_6ParamsE:
        .type           _ZN7cutlass13device_kernelINS_4gemm6kernel13GemmUniversalIN4cute5tupleIJiiiiEEENS1_10collective13CollectiveMmaINS1_39MainloopSm90TmaGmmaRmemAWarpSpecializedILi2ENS5_IJNS4_1CILi1EEESB_SB_EEENS1_35KernelTmaWarpSpecializedCooperativeEEENS5_IJNSA_ILi128EEENSA_ILi64EEESF_EEEfNS5_IJlSB_lEEEfNS5_IJSB_llEEENS4_8TiledMMAINS4_8MMA_AtomIJNS4_4SM904GMMA29MMA_64x64x8_F32TF32TF32_RS_TNILNSN_7ScaleInE1ELSP_1EEEEEENS4_6LayoutINS5_IJNSA_ILi2EEESB_SB_EEENS5_IJSB_NSA_ILi0EEESV_EEEEENS5_IJNS4_10UnderscoreESY_SY_EEEEENS4_13SM90_TMA_LOADENS4_14ComposedLayoutINS4_7SwizzleILi3ELi4ELi3EEENS4_18smem_ptr_flag_bitsILi32EEENSS_INS5_IJNSA_ILi8EEENSA_ILi32EEEEEENS5_IJS18_SB_EEEEEEEvNS4_8identityES11_NS12_INS13_ILi1ELi4ELi3EEES16_NSS_INS5_IJS17_S17_EEENS5_IJSB_S17_EEEEEEENS4_9Copy_AtomIJNS4_39AutoVectorizingCopyWithAssumedAlignmentILi128EEEfEEES1D_EENS_8epilogue10collective6detail29Sm90TmaWarpSpecializedAdapterINS1P_15DefaultEpilogueIfSI_SI_NS1O_6thread17LinearCombinationIfLi1EffLNS1T_9ScaleType4KindE0ELNS_15FloatRoundStyleE2EfEENS1_15EpilogueDefaultEEEEEvvEEEEvNT_6ParamsE,@function
        .size           _ZN7cutlass13device_kernelINS_4gemm6kernel13GemmUniversalIN4cute5tupleIJiiiiEEENS1_10collective13CollectiveMmaINS1_39MainloopSm90TmaGmmaRmemAWarpSpecializedILi2ENS5_IJNS4_1CILi1EEESB_SB_EEENS1_35KernelTmaWarpSpecializedCooperativeEEENS5_IJNSA_ILi128EEENSA_ILi64EEESF_EEEfNS5_IJlSB_lEEEfNS5_IJSB_llEEENS4_8TiledMMAINS4_8MMA_AtomIJNS4_4SM904GMMA29MMA_64x64x8_F32TF32TF32_RS_TNILNSN_7ScaleInE1ELSP_1EEEEEENS4_6LayoutINS5_IJNSA_ILi2EEESB_SB_EEENS5_IJSB_NSA_ILi0EEESV_EEEEENS5_IJNS4_10UnderscoreESY_SY_EEEEENS4_13SM90_TMA_LOADENS4_14ComposedLayoutINS4_7SwizzleILi3ELi4ELi3EEENS4_18smem_ptr_flag_bitsILi32EEENSS_INS5_IJNSA_ILi8EEENSA_ILi32EEEEEENS5_IJS18_SB_EEEEEEEvNS4_8identityES11_NS12_INS13_ILi1ELi4ELi3EEES16_NSS_INS5_IJS17_S17_EEENS5_IJSB_S17_EEEEEEENS4_9Copy_AtomIJNS4_39AutoVectorizingCopyWithAssumedAlignmentILi128EEEfEEES1D_EENS_8epilogue10collective6detail29Sm90TmaWarpSpecializedAdapterINS1P_15DefaultEpilogueIfSI_SI_NS1O_6thread17LinearCombinationIfLi1EffLNS1T_9ScaleType4KindE0ELNS_15FloatRoundStyleE2EfEENS1_15EpilogueDefaultEEEEEvvEEEEvNT_6ParamsE,(.L_x_141 - _ZN7cutlass13device_kernelINS_4gemm6kernel13GemmUniversalIN4cute5tupleIJiiiiEEENS1_10collective13CollectiveMmaINS1_39MainloopSm90TmaGmmaRmemAWarpSpecializedILi2ENS5_IJNS4_1CILi1EEESB_SB_EEENS1_35KernelTmaWarpSpecializedCooperativeEEENS5_IJNSA_ILi128EEENSA_ILi64EEESF_EEEfNS5_IJlSB_lEEEfNS5_IJSB_llEEENS4_8TiledMMAINS4_8MMA_AtomIJNS4_4SM904GMMA29MMA_64x64x8_F32TF32TF32_RS_TNILNSN_7ScaleInE1ELSP_1EEEEEENS4_6LayoutINS5_IJNSA_ILi2EEESB_SB_EEENS5_IJSB_NSA_ILi0EEESV_EEEEENS5_IJNS4_10UnderscoreESY_SY_EEEEENS4_13SM90_TMA_LOADENS4_14ComposedLayoutINS4_7SwizzleILi3ELi4ELi3EEENS4_18smem_ptr_flag_bitsILi32EEENSS_INS5_IJNSA_ILi8EEENSA_ILi32EEEEEENS5_IJS18_SB_EEEEEEEvNS4_8identityES11_NS12_INS13_ILi1ELi4ELi3EEES16_NSS_INS5_IJS17_S17_EEENS5_IJSB_S17_EEEEEEENS4_9Copy_AtomIJNS4_39AutoVectorizingCopyWithAssumedAlignmentILi128EEEfEEES1D_EENS_8epilogue10collective6detail29Sm90TmaWarpSpecializedAdapterINS1P_15DefaultEpilogueIfSI_SI_NS1O_6thread17LinearCombinationIfLi1EffLNS1T_9ScaleType4KindE0ELNS_15FloatRoundStyleE2EfEENS1_15EpilogueDefaultEEEEEvvEEEEvNT_6ParamsE)
        .other          _ZN7cutlass13device_kernelINS_4gemm6kernel13GemmUniversalIN4cute5tupleIJiiiiEEENS1_10collective13CollectiveMmaINS1_39MainloopSm90TmaGmmaRmemAWarpSpecializedILi2ENS5_IJNS4_1CILi1EEESB_SB_EEENS1_35KernelTmaWarpSpecializedCooperativeEEENS5_IJNSA_ILi128EEENSA_ILi64EEESF_EEEfNS5_IJlSB_lEEEfNS5_IJSB_llEEENS4_8TiledMMAINS4_8MMA_AtomIJNS4_4SM904GMMA29MMA_64x64x8_F32TF32TF32_RS_TNILNSN_7ScaleInE1ELSP_1EEEEEENS4_6LayoutINS5_IJNSA_ILi2EEESB_SB_EEENS5_IJSB_NSA_ILi0EEESV_EEEEENS5_IJNS4_10UnderscoreESY_SY_EEEEENS4_13SM90_TMA_LOADENS4_14ComposedLayoutINS4_7SwizzleILi3ELi4ELi3EEENS4_18smem_ptr_flag_bitsILi32EEENSS_INS5_IJNSA_ILi8EEENSA_ILi32EEEEEENS5_IJS18_SB_EEEEEEEvNS4_8identityES11_NS12_INS13_ILi1ELi4ELi3EEES16_NSS_INS5_IJS17_S17_EEENS5_IJSB_S17_EEEEEEENS4_9Copy_AtomIJNS4_39AutoVectorizingCopyWithAssumedAlignmentILi128EEEfEEES1D_EENS_8epilogue10collective6detail29Sm90TmaWarpSpecializedAdapterINS1P_15DefaultEpilogueIfSI_SI_NS1O_6thread17LinearCombinationIfLi1EffLNS1T_9ScaleType4KindE0ELNS_15FloatRoundStyleE2EfEENS1_15EpilogueDefaultEEEEEvvEEEEvNT_6ParamsE,@"STO_CUDA_ENTRY STV_DEFAULT"
_ZN7cutlass13device_kernelINS_4gemm6kernel13GemmUniversalIN4cute5tupleIJiiiiEEENS1_10collective13CollectiveMmaINS1_39MainloopSm90TmaGmmaRmemAWarpSpecializedILi2ENS5_IJNS4_1CILi1EEESB_SB_EEENS1_35KernelTmaWarpSpecializedCooperativeEEENS5_IJNSA_ILi128EEENSA_ILi64EEESF_EEEfNS5_IJlSB_lEEEfNS5_IJSB_llEEENS4_8TiledMMAINS4_8MMA_AtomIJNS4_4SM904GMMA29MMA_64x64x8_F32TF32TF32_RS_TNILNSN_7ScaleInE1ELSP_1EEEEEENS4_6LayoutINS5_IJNSA_ILi2EEESB_SB_EEENS5_IJSB_NSA_ILi0EEESV_EEEEENS5_IJNS4_10UnderscoreESY_SY_EEEEENS4_13SM90_TMA_LOADENS4_14ComposedLayoutINS4_7SwizzleILi3ELi4ELi3EEENS4_18smem_ptr_flag_bitsILi32EEENSS_INS5_IJNSA_ILi8EEENSA_ILi32EEEEEENS5_IJS18_SB_EEEEEEEvNS4_8identityES11_NS12_INS13_ILi1ELi4ELi3EEES16_NSS_INS5_IJS17_S17_EEENS5_IJSB_S17_EEEEEEENS4_9Copy_AtomIJNS4_39AutoVectorizingCopyWithAssumedAlignmentILi128EEEfEEES1D_EENS_8epilogue10collective6detail29Sm90TmaWarpSpecializedAdapterINS1P_15DefaultEpilogueIfSI_SI_NS1O_6thread17LinearCombinationIfLi1EffLNS1T_9ScaleType4KindE0ELNS_15FloatRoundStyleE2EfEENS1_15EpilogueDefaultEEEEEvvEEEEvNT_6ParamsE:
[----:B------:R-:W0:Y:S02]  /*0000*/  LDC R1, c[0x0][0x28] ;  /* 0x00000a00ff017b82 */ /* 0x000e240000000800 */
[----:B0-----:R-:W-:Y:S01]  /*0010*/  VIADD R1, R1, 0xfffffff0 ;  /* 0xfffffff001017836 */ /* 0x001fe20000000000 */
[----:B------:R-:W0:Y:S01]  /*0020*/  S2R R0, SR_TID.X ;  /* 0x0000000000007919 */ /* 0x000e220000002100 */
[----:B------:R-:W-:Y:S01]  /*0030*/  ELECT P0, URZ, PT ;  /* 0x00000000003f782f */ /* 0x000fe20003800000 */
[----:B------:R-:W-:Y:S01]  /*0040*/  BSSY B0, `(.L_x_0) ;  /* 0x000000f000007945 */ /* 0x000fe20003800000 */
[--C-:B0-----:R-:W-:Y:S02]  /*0050*/  SHF.R.U32.HI R2, RZ, 0x5, R0.reuse ;  /* 0x00000005ff027819 */ /* 0x101fe40000011600 */
[----:B------:R-:W-:-:S03]  /*0060*/  SHF.R.U32.HI R12, RZ, 0x7, R0 ;  /* 0x00000007ff0c7819 */ /* 0x000fc60000011600 */
[----:B------:R-:W0:Y:S04]  /*0070*/  SHFL.IDX PT, R5, R2, RZ, 0x1f ;  /* 0x00001fff02057589 */ /* 0x000e2800000e0000 */
[----:B------:R1:W2:Y:S01]  /*0080*/  SHFL.IDX PT, R10, R12, RZ, 0x1f ;  /* 0x00001fff0c0a7589 */ /* 0x0002a200000e0000 */
[----:B0-----:R-:W-:-:S13]  /*0090*/  ISETP.NE.OR P0, PT, R5, RZ, !P0 ;  /* 0x000000ff0500720c */ /* 0x001fda0004705670 */
[----:B-12---:R-:W-:Y:S05]  /*00a0*/  @P0 BRA `(.L_x_1) ;  /* 0x0000000000200947 */ /* 0x006fea0003800000 */
[----:B------:R-:W-:Y:S02]  /*00b0*/  ULDC.64 UR4, c[0x0][0x198] ;  /* 0x0000660000047ab9 */ /* 0x000fe40000000a00 */
[----:B------:R-:W-:Y:S02]  /*00c0*/  UIADD3 UR6, UP0, UR4, 0xf0, URZ ;  /* 0x000000f004067890 */ /* 0x000fe4000ff1e03f */
[----:B------:R-:W-:Y:S02]  /*00d0*/  UIADD3 UR4, UP1, UR4, 0x1f0, URZ ;  /* 0x000001f004047890 */ /* 0x000fe4000ff3e03f */
[----:B------:R-:W-:Y:S02]  /*00e0*/  UIADD3.X UR7, URZ, UR5, URZ, UP0, !UPT ;  /* 0x000000053f077290 */ /* 0x000fe400087fe43f */
[----:B------:R-:W-:-:S07]  /*00f0*/  UIADD3.X UR5, URZ, UR5, URZ, UP1, !UPT ;  /* 0x000000053f057290 */ /* 0x000fce0008ffe43f */
[----:B------:R0:W-:Y:S02]  /*0100*/  UTMACCTL.PF [UR6] ;  /* 0x00000000060079b9 */ /* 0x0001e40008040000 */
[----:B------:R0:W-:Y:S02]  /*0110*/  UTMACCTL.PF [UR4] ;  /* 0x00000000040079b9 */ /* 0x0001e40008040000 */
[----:B0-----:R-:W-:Y:S01]  /*0120*/  NOP ;  /* 0x0000000000007918 */ /* 0x001fe20000000000 */
.L_x_1:
[----:B------:R-:W-:Y:S05]  /*0130*/  BSYNC B0 ;  /* 0x0000000000007941 */ /* 0x000fea0003800000 */
.L_x_0:
[----:B------:R-:W0:Y:S02]  /*0140*/  SHFL.IDX PT, R3, R2, RZ, 0x1f ;  /* 0x00001fff02037589 */ /* 0x000e2400000e0000 */
[----:B0-----:R-:W-:-:S13]  /*0150*/  ISETP.NE.AND P0, PT, R3, RZ, PT ;  /* 0x000000ff0300720c */ /* 0x001fda0003f05270 */
[----:B------:R-:W-:Y:S05]  /*0160*/  @P0 BRA `(.L_x_2) ;  /* 0x0000000000480947 */ /* 0x000fea0003800000 */
[----:B------:R-:W0:Y:S01]  /*0170*/  S2UR UR8, SR_CgaCtaId ;  /* 0x00000000000879c3 */ /* 0x000e220000008800 */
[----:B------:R-:W-:Y:S01]  /*0180*/  UMOV UR4, 0x400 ;  /* 0x0000040000047882 */ /* 0x000fe20000000000 */
[----:B------:R-:W-:Y:S01]  /*0190*/  UMOV UR5, 0x1 ;  /* 0x0000000100057882 */ /* 0x000fe20000000000 */
[----:B------:R-:W-:Y:S01]  /*01a0*/  UMOV UR6, 0x100 ;  /* 0x0000010000067882 */ /* 0x000fe20000000000 */
[----:B------:R-:W-:Y:S01]  /*01b0*/  ELECT P0, URZ, PT ;  /* 0x00000000003f782f */ /* 0x000fe20003800000 */
[----:B------:R-:W-:-:S04]  /*01c0*/  UIADD3 UR6, -UR6, 0x100000, URZ ;  /* 0x0010000006067890 */ /* 0x000fc8000fffe13f */
[----:B------:R-:W-:Y:S02]  /*01d0*/  USHF.L.U32 UR7, UR6, 0xb, URZ ;  /* 0x0000000b06077899 */ /* 0x000fe4000800063f */
[----:B------:R-:W-:Y:S02]  /*01e0*/  USHF.L.U32 UR6, UR6, 0x1, URZ ;  /* 0x0000000106067899 */ /* 0x000fe4000800063f */
[----:B0-----:R-:W-:Y:S02]  /*01f0*/  ULEA UR8, UR8, UR4, 0x18 ;  /* 0x0000000408087291 */ /* 0x001fe4000f8ec03f */
[----:B------:R-:W-:-:S04]  /*0200*/  UIADD3 UR4, -UR5, 0x100000, URZ ;  /* 0x0010000005047890 */ /* 0x000fc8000fffe13f */
[----:B------:R-:W-:Y:S02]  /*0210*/  USHF.L.U32 UR5, UR4, 0xb, URZ ;  /* 0x0000000b04057899 */ /* 0x000fe4000800063f */
[----:B------:R-:W-:Y:S01]  /*0220*/  USHF.L.U32 UR4, UR4, 0x1, URZ ;  /* 0x0000000104047899 */ /* 0x000fe2000800063f */
[----:B------:R-:W0:Y:S11]  /*0230*/  FENCE.VIEW.ASYNC.S ;  /* 0x00000000000073c6 */ /* 0x000e360000000000 */
[----:B0-----:R0:W1:Y:S01]  /*0240*/  SYNCS.EXCH.64 URZ, [UR8], UR4 ;  /* 0x00000004083f75b2 */ /* 0x0010620008000100 */
[----:B------:R0:W2:Y:S01]  /*0250*/  SYNCS.EXCH.64 URZ, [UR8+0x10], UR6 ;  /* 0x00001006083f75b2 */ /* 0x0000a20008000100 */
[----:B------:R0:W3:Y:S01]  /*0260*/  SYNCS.EXCH.64 URZ, [UR8+0x8], UR4 ;  /* 0x00000804083f75b2 */ /* 0x0000e20008000100 */
[----:B------:R0:W4:Y:S01]  /*0270*/  SYNCS.EXCH.64 URZ, [UR8+0x18], UR6 ;  /* 0x00001806083f75b2 */ /* 0x0001220008000100 */
[----:B------:R-:W-:Y:S01]  /*0280*/  NOP ;  /* 0x0000000000007918 */ /* 0x000fe20000000000 */
.L_x_2:
[----:B------:R-:W5:Y:S01]  /*0290*/  SHFL.IDX PT, R2, R2, RZ, 0x1f ;  /* 0x00001fff02027589 */ /* 0x000f6200000e0000 */
[----:B------:R-:W-:Y:S01]  /*02a0*/  ELECT P0, URZ, PT ;  /* 0x00000000003f782f */ /* 0x000fe20003800000 */
[----:B------:R-:W1:Y:S01]  /*02b0*/  LDC R4, c[0x0][0x65c] ;  /* 0x00019700ff047b82 */ /* 0x000e620000000800 */
[----:B0-----:R-:W-:Y:S01]  /*02c0*/  UMOV UR4, 0x20 ;  /* 0x0000002000047882 */ /* 0x001fe20000000000 */
[----:B------:R-:W0:Y:S01]  /*02d0*/  S2R R3, SR_CTAID.Y ;  /* 0x0000000000037919 */ /* 0x000e220000002600 */
[----:B------:R-:W-:Y:S01]  /*02e0*/  NOP ;  /* 0x0000000000007918 */ /* 0x000fe20000000000 */
[----:B------:R-:W-:Y:S01]  /*02f0*/  ISETP.NE.AND P2, PT, R10, RZ, PT ;  /* 0x000000ff0a00720c */ /* 0x000fe20003f45270 */
[----:B------:R-:W-:Y:S01]  /*0300*/  NOP ;  /* 0x0000000000007918 */ /* 0x000fe20000000000 */
[----:B------:R-:W-:Y:S02]  /*0310*/  LOP3.LUT R19, R19, 0xfffffffd, RZ, 0xc0, !PT ;  /* 0xfffffffd13137812 */ /* 0x000fe400078ec0ff */
[----:B-----5:R-:W-:-:S02]  /*0320*/  ISETP.NE.OR P0, PT, R2, RZ, !P0 ;  /* 0x000000ff0200720c */ /* 0x020fc40004705670 */
[----:B-1----:R-:W-:Y:S02]  /*0330*/  ISETP.NE.AND P3, PT, R4, 0x1, PT ;  /* 0x000000010400780c */ /* 0x002fe40003f65270 */
[----:B------:R-:W1:Y:S01]  /*0340*/  S2R R4, SR_CTAID.X ;  /* 0x0000000000047919 */ /* 0x000e620000002500 */
[----:B------:R-:W-:-:S04]  /*0350*/  SHF.R.S32.HI R2, RZ, 0x1f, R5 ;  /* 0x0000001fff027819 */ /* 0x000fc80000011405 */
[----:B------:R-:W-:-:S04]  /*0360*/  LEA.HI R2, R2, R5, RZ, 0x2 ;  /* 0x0000000502027211 */ /* 0x000fc800078f10ff */
[----:B------:R-:W-:Y:S01]  /*0370*/  VOTEU.ALL UP0, P0 ;  /* 0x00000000003f7886 */ /* 0x000fe20000000000 */
[----:B------:R-:W-:Y:S01]  /*0380*/  LOP3.LUT R2, R2, 0xfffffffc, RZ, 0xc0, !PT ;  /* 0xfffffffc02027812 */ /* 0x000fe200078ec0ff */
[----:B------:R-:W1:Y:S01]  /*0390*/  @P3 LDC R9, c[0x0][0x10] ;  /* 0x00000400ff093b82 */ /* 0x000e620000000800 */
[----:B------:R-:W-:Y:S01]  /*03a0*/  VOTEU.ALL UP1, P0 ;  /* 0x00000000003f7886 */ /* 0x000fe20000020000 */
[----:B0-----:R-:W-:Y:S01]  /*03b0*/  @P3 IMAD.MOV.U32 R6, RZ, RZ, R3 ;  /* 0x000000ffff063224 */ /* 0x001fe200078e0003 */
[----:B------:R-:W-:Y:S01]  /*03c0*/  @!UP0 UMOV UR6, 0x400 ;  /* 0x0000040000068882 */ /* 0x000fe20000000000 */
[----:B------:R-:W-:-:S04]  /*03d0*/  @!UP0 UIADD3 UR4, -UR4, 0x100000, URZ ;  /* 0x0010000004048890 */ /* 0x000fc8000fffe13f */
[----:B------:R-:W-:Y:S02]  /*03e0*/  @!UP0 USHF.L.U32 UR5, UR4, 0xb, URZ ;  /* 0x0000000b04058899 */ /* 0x000fe4000800063f */
[----:B------:R-:W-:Y:S01]  /*03f0*/  @!UP0 USHF.L.U32 UR4, UR4, 0x1, URZ ;  /* 0x0000000104048899 */ /* 0x000fe2000800063f */
[----:B------:R-:W-:Y:S01]  /*0400*/  IMAD.IADD R2, R5, 0x1, -R2 ;  /* 0x0000000105027824 */ /* 0x000fe200078e0a02 */
[----:B------:R-:W-:Y:S01]  /*0410*/  @P3 LOP3.LUT R19, R19, 0x2, RZ, 0xfc, !PT ;  /* 0x0000000213133812 */ /* 0x000fe200078efcff */
[----:B------:R-:W-:Y:S01]  /*0420*/  @P3 IMAD.MOV.U32 R7, RZ, RZ, RZ ;  /* 0x000000ffff073224 */ /* 0x000fe200078e00ff */
[----:B------:R-:W0:Y:S01]  /*0430*/  @!UP0 S2UR UR7, SR_CgaCtaId ;  /* 0x00000000000789c3 */ /* 0x000e220000008800 */
[----:B------:R-:W-:Y:S01]  /*0440*/  IMAD.MOV.U32 R5, RZ, RZ, RZ ;  /* 0x000000ffff057224 */ /* 0x000fe200078e00ff */
[----:B------:R-:W-:Y:S01]  /*0450*/  ISETP.NE.AND P1, PT, R2, 0x3, PT ;  /* 0x000000030200780c */ /* 0x000fe20003f25270 */
[----:B------:R-:W-:-:S05]  /*0460*/  @P3 IMAD.MOV.U32 R17, RZ, RZ, RZ ;  /* 0x000000ffff113224 */ /* 0x000fca00078e00ff */
[----:B------:R-:W5:Y:S01]  /*0470*/  @!P3 LDC R11, c[0x0][0xc] ;  /* 0x00000300ff0bbb82 */ /* 0x000f620000000800 */
[----:B-1----:R-:W-:-:S04]  /*0480*/  @P3 IMAD.WIDE.U32 R8, R4, R9, R6 ;  /* 0x0000000904083225 */ /* 0x002fc800078e0006 */
[----:B------:R-:W-:Y:S02]  /*0490*/  @P3 IMAD.IADD R17, R9, 0x1, R17 ;  /* 0x0000000109113824 */ /* 0x000fe400078e0211 */
[----:B------:R-:W-:Y:S01]  /*04a0*/  @P3 IMAD.MOV.U32 R18, RZ, RZ, R8 ;  /* 0x000000ffff123224 */ /* 0x000fe200078e0008 */
[----:B0-----:R-:W-:Y:S01]  /*04b0*/  @!UP0 ULEA UR8, UR7, UR6, 0x18 ;  /* 0x0000000607088291 */ /* 0x001fe2000f8ec03f */
[----:B------:R-:W-:Y:S02]  /*04c0*/  VOTEU.ALL UP0, P0 ;  /* 0x00000000003f7886 */ /* 0x000fe40000000000 */
[----:B------:R-:W-:Y:S01]  /*04d0*/  ULDC UR6, c[0x0][0xc] ;  /* 0x0000030000067ab9 */ /* 0x000fe20000000800 */
[----:B------:R-:W-:Y:S01]  /*04e0*/  ISETP.EQ.OR P0, PT, R2, RZ, !P1 ;  /* 0x000000ff0200720c */ /* 0x000fe20004f02670 */
[----:B------:R-:W-:-:S03]  /*04f0*/  ULDC UR7, c[0x0][0x10] ;  /* 0x0000040000077ab9 */ /* 0x000fc60000000800 */
[C---:B------:R-:W-:Y:S01]  /*0500*/  ISETP.EQ.AND P0, PT, R10.reuse, RZ, P0 ;  /* 0x000000ff0a00720c */ /* 0x040fe20000702270 */
[----:B------:R-:W-:Y:S02]  /*0510*/  VIADD R10, R10, 0xffffffff ;  /* 0xffffffff0a0a7836 */ /* 0x000fe40000000000 */
[----:B-----5:R-:W-:Y:S01]  /*0520*/  @!P3 IMAD.WIDE.U32 R6, R11, R3, R4 ;  /* 0x000000030b06b225 */ /* 0x020fe200078e0004 */
[----:B------:R-:W0:Y:S02]  /*0530*/  FENCE.VIEW.ASYNC.S ;  /* 0x00000000000073c6 */ /* 0x000e240000000000 */
[----:B0-----:R-:W2:Y:S01]  /*0540*/  @!UP0 SYNCS.EXCH.64 URZ, [UR8+0x30], UR4 ;  /* 0x00003004083f85b2 */ /* 0x001ea20008000100 */
[----:B------:R-:W-:Y:S02]  /*0550*/  SEL R16, RZ, 0x1, !P0 ;  /* 0x00000001ff107807 */ /* 0x000fe40004000000 */
[----:B------:R-:W-:Y:S01]  /*0560*/  ISETP.GE.U32.AND P1, PT, R10, 0x2, PT ;  /* 0x000000020a00780c */ /* 0x000fe20003f26070 */
[----:B------:R-:W-:-:S02]  /*0570*/  @!P3 IMAD.MOV.U32 R18, RZ, RZ, R6 ;  /* 0x000000ffff12b224 */ /* 0x000fc400078e0006 */
[----:B------:R-:W-:Y:S01]  /*0580*/  @!P3 IMAD.MOV.U32 R17, RZ, RZ, R7 ;  /* 0x000000ffff11b224 */ /* 0x000fe200078e0007 */
[----:B------:R-:W-:Y:S01]  /*0590*/  SEL R16, R16, 0x2, P1 ;  /* 0x0000000210107807 */ /* 0x000fe20000800000 */
[----:B------:R0:W2:Y:S01]  /*05a0*/  @!UP1 SYNCS.EXCH.64 URZ, [UR8+0x38], UR4 ;  /* 0x00003804083f95b2 */ /* 0x0000a20008000100 */
[----:B------:R-:W-:Y:S01]  /*05b0*/  NOP ;  /* 0x0000000000007918 */ /* 0x000fe20000000000 */
[----:B0-----:R-:W-:-:S03]  /*05c0*/  UIMAD.WIDE.U32 UR4, UR6, UR7, URZ ;  /* 0x00000007060472a5 */ /* 0x001fc6000f8e003f */
[----:B------:R-:W-:Y:S02]  /*05d0*/  ULDC UR6, c[0x0][0x14] ;  /* 0x0000050000067ab9 */ /* 0x000fe40000000800 */
[----:B------:R-:W-:Y:S02]  /*05e0*/  UIMAD.WIDE.U32 UR54, UR4, UR6, URZ ;  /* 0x00000006043672a5 */ /* 0x000fe4000f8e003f */
[----:B------:R-:W-:-:S04]  /*05f0*/  UIMAD UR45, UR5, UR6, URZ ;  /* 0x00000006052d72a4 */ /* 0x000fc8000f8e023f */
[----:B------:R-:W-:Y:S01]  /*0600*/  UIADD3 UR45, UR55, UR45, URZ ;  /* 0x0000002d372d7290 */ /* 0x000fe2000fffe03f */
[----:B--234-:R-:W-:Y:S06]  /*0610*/  BAR.SYNC.DEFER_BLOCKING 0x0 ;  /* 0x0000000000007b1d */ /* 0x01cfec0000010000 */
[----:B------:R-:W-:Y:S05]  /*0620*/  @!P2 BRA `(.L_x_3) ;  /* 0x000000580074a947 */ /* 0x000fea0003800000 */
[----:B------:R-:W-:-:S13]  /*0630*/  ISETP.GT.U32.AND P0, PT, R10, 0x1, PT ;  /* 0x000000010a00780c */ /* 0x000fda0003f04070 */
[----:B------:R-:W-:Y:S05]  /*0640*/  @P0 EXIT ;  /* 0x000000000000094d */ /* 0x000fea0003800000 */
[----:B------:R-:W-:Y:S01]  /*0650*/  ULDC.64 UR4, c[0x0][0x650] ;  /* 0x0001940000047ab9 */ /* 0x000fe20000000a00 */
[----:B------:R-:W-:Y:S01]  /*0660*/  PRMT R6, RZ, 0x7610, R6 ;  /* 0x00007610ff067816 */ /* 0x000fe20000000006 */
[----:B------:R-:W-:Y:S01]  /*0670*/  IMAD.MOV.U32 R71, RZ, RZ, -0x1 ;  /* 0xffffffffff477424 */ /* 0x000fe200078e00ff */
[----:B------:R-:W-:Y:S01]  /*0680*/  ISETP.GE.U32.AND P0, PT, R18, UR4, PT ;  /* 0x0000000412007c0c */ /* 0x000fe2000bf06070 */
[----:B------:R-:W-:Y:S02]  /*0690*/  IMAD.MOV.U32 R68, RZ, RZ, -0x1 ;  /* 0xffffffffff447424 */ /* 0x000fe400078e00ff */
[----:B------:R-:W-:Y:S01]  /*06a0*/  IMAD.MOV.U32 R69, RZ, RZ, -0x1 ;  /* 0xffffffffff457424 */ /* 0x000fe200078e00ff */
[----:B------:R-:W-:-:S13]  /*06b0*/  ISETP.GE.U32.AND.EX P0, PT, R17, UR5, PT, P0 ;  /* 0x0000000511007c0c */ /* 0x000fda000bf06100 */
[----:B------:R-:W-:Y:S05]  /*06c0*/  @P0 BRA `(.L_x_4) ;  /* 0x0000000400580947 */ /* 0x000fea0003800000 */
[----:B------:R-:W0:Y:S01]  /*06d0*/  LDC.64 R14, c[0x0][0x628] ;  /* 0x00018a00ff0e7b82 */ /* 0x000e220000000a00 */
[----:B------:R-:W-:Y:S02]  /*06e0*/  IMAD.MOV.U32 R6, RZ, RZ, R18 ;  /* 0x000000ffff067224 */ /* 0x000fe400078e0012 */
[----:B------:R-:W-:-:S05]  /*06f0*/  IMAD.MOV.U32 R7, RZ, RZ, R17 ;  /* 0x000000ffff077224 */ /* 0x000fca00078e0011 */
[----:B------:R-:W1:Y:S08]  /*0700*/  LDC R2, c[0x0][0x630] ;  /* 0x00018c00ff027b82 */ /* 0x000e700000000800 */
[----:B------:R-:W2:Y:S01]  /*0710*/  LDC.64 R20, c[0x0][0x620] ;  /* 0x00018800ff147b82 */ /* 0x000ea20000000a00 */
[----:B0-----:R-:W-:-:S04]  /*0720*/  ISETP.NE.U32.AND P0, PT, R14, RZ, PT ;  /* 0x000000ff0e00720c */ /* 0x001fc80003f05070 */
[----:B------:R-:W-:-:S13]  /*0730*/  ISETP.NE.AND.EX P0, PT, R15, RZ, PT, P0 ;  /* 0x000000ff0f00720c */ /* 0x000fda0003f05300 */
[----:B-12---:R-:W-:Y:S05]  /*0740*/  @!P0 BRA `(.L_x_5) ;  /* 0x0000000000288947 */ /* 0x006fea0003800000 */
[----:B------:R-:W0:Y:S02]  /*0750*/  LDC R11, c[0x0][0x634] ;  /* 0x00018d00ff0b7b82 */ /* 0x000e240000000800 */
[----:B0-----:R-:W-:-:S05]  /*0760*/  IADD3 R11, P0, R18, R11, RZ ;  /* 0x0000000b120b7210 */ /* 0x001fca0007f1e0ff */
[----:B------:R-:W-:-:S04]  /*0770*/  IMAD.X R13, RZ, RZ, R17, P0 ;  /* 0x000000ffff0d7224 */ /* 0x000fc800000e0611 */
[----:B------:R-:W-:-:S04]  /*0780*/  IMAD.WIDE.U32 R6, R13, R14, RZ ;  /* 0x0000000e0d067225 */ /* 0x000fc800078e00ff */
[----:B------:R-:W-:-:S04]  /*0790*/  IMAD.WIDE.U32 R8, P0, R11, R15, R6 ;  /* 0x0000000f0b087225 */ /* 0x000fc80007800006 */
[----:B------:R-:W-:-:S04]  /*07a0*/  IMAD.WIDE.U32 R6, R11, R14, RZ ;  /* 0x0000000e0b067225 */ /* 0x000fc800078e00ff */
[----:B------:R-:W-:Y:S01]  /*07b0*/  IMAD.X R11, RZ, RZ, RZ, P0 ;  /* 0x000000ffff0b7224 */ /* 0x000fe200000e06ff */
[----:B------:R-:W-:Y:S01]  /*07c0*/  IADD3 RZ, P0, R7, R8, RZ ;  /* 0x0000000807ff7210 */ /* 0x000fe20007f1e0ff */
[----:B------:R-:W-:-:S04]  /*07d0*/  IMAD.MOV.U32 R10, RZ, RZ, R9 ;  /* 0x000000ffff0a7224 */ /* 0x000fc800078e0009 */
[----:B------:R-:W-:-:S08]  /*07e0*/  IMAD.WIDE.U32.X R6, R13, R15, R10, P0 ;  /* 0x0000000f0d067225 */ /* 0x000fd000000e040a */
.L_x_5:
[-CC-:B------:R-:W-:Y:S01]  /*07f0*/  SHF.R.U64 R69, R6, R2.reuse, R7.reuse ;  /* 0x0000000206457219 */ /* 0x180fe20000001207 */
[----:B------:R-:W0:Y:S01]  /*0800*/  LDC R10, c[0x0][0x618] ;  /* 0x00018600ff0a7b82 */ /* 0x000e220000000800 */
[----:B------:R-:W-:Y:S01]  /*0810*/  SHF.R.U32.HI R5, RZ, R2, R7 ;  /* 0x00000002ff057219 */ /* 0x000fe20000011607 */
[----:B------:R-:W-:Y:S01]  /*0820*/  ULDC UR4, c[0x0][0x150] ;  /* 0x0000540000047ab9 */ /* 0x000fe20000000800 */
[----:B------:R-:W-:Y:S01]  /*0830*/  IADD3 R9, P0, RZ, -R69, RZ ;  /* 0x80000045ff097210 */ /* 0x000fe20007f1e0ff */
[----:B------:R-:W-:Y:S01]  /*0840*/  IMAD.MOV.U32 R19, RZ, RZ, R17 ;  /* 0x000000ffff137224 */ /* 0x000fe200078e0011 */
[----:B------:R-:W-:-:S03]  /*0850*/  I2FP.F32.U32 R2, R4 ;  /* 0x0000000400027245 */ /* 0x000fc60000201000 */
[----:B------:R-:W1:Y:S01]  /*0860*/  LDC.64 R28, c[0x0][0x640] ;  /* 0x00019000ff1c7b82 */ /* 0x000e620000000a00 */
[----:B------:R-:W-:Y:S02]  /*0870*/  IMAD.X R11, RZ, RZ, ~R5, P0 ;  /* 0x000000ffff0b7224 */ /* 0x000fe400000e0e05 */
[----:B------:R-:W-:Y:S01]  /*0880*/  FMUL R2, R2, UR4 ;  /* 0x0000000402027c20 */ /* 0x000fe20008400000 */
[----:B------:R-:W-:Y:S01]  /*0890*/  IMAD.WIDE.U32 R6, R9, R20, R18 ;  /* 0x0000001409067225 */ /* 0x000fe200078e0012 */
[----:B------:R-:W-:-:S03]  /*08a0*/  ULDC UR4, c[0x0][0x154] ;  /* 0x0000550000047ab9 */ /* 0x000fc60000000800 */
[----:B------:R-:W-:Y:S01]  /*08b0*/  IMAD R8, R11, R20, RZ ;  /* 0x000000140b087224 */ /* 0x000fe200078e02ff */
[----:B------:R-:W2:Y:S01]  /*08c0*/  LDC R5, c[0x0][0x144] ;  /* 0x00005100ff057b82 */ /* 0x000ea20000000800 */
[----:B------:R-:W3:Y:S02]  /*08d0*/  F2I.U32.TRUNC.NTZ R2, R2 ;  /* 0x0000000200027305 */ /* 0x000ee4000020f000 */
[----:B------:R-:W-:-:S04]  /*08e0*/  IMAD R9, R9, R21, R8 ;  /* 0x0000001509097224 */ /* 0x000fc800078e0208 */
[----:B------:R-:W-:Y:S01]  /*08f0*/  IMAD.IADD R7, R7, 0x1, R9 ;  /* 0x0000000107077824 */ /* 0x000fe200078e0209 */
[----:B------:R-:W4:Y:S01]  /*0900*/  LDC R22, c[0x0][0x608] ;  /* 0x00018200ff167b82 */ /* 0x000f220000000800 */
[----:B------:R-:W-:-:S03]  /*0910*/  IMAD.MOV.U32 R9, RZ, RZ, -0x1 ;  /* 0xffffffffff097424 */ /* 0x000fc600078e00ff */
[-CC-:B0-----:R-:W-:Y:S02]  /*0920*/  SHF.R.U64 R20, R6, R10.reuse, R7.reuse ;  /* 0x0000000a06147219 */ /* 0x181fe40000001207 */
[----:B------:R-:W-:Y:S02]  /*0930*/  I2FP.F32.U32 R6, R3 ;  /* 0x0000000300067245 */ /* 0x000fe40000201000 */
[----:B------:R-:W0:Y:S01]  /*0940*/  LDC R26, c[0x0][0x658] ;  /* 0x00019600ff1a7b82 */ /* 0x000e220000000800 */
[----:B-1----:R-:W-:Y:S01]  /*0950*/  ISETP.NE.U32.AND P0, PT, R28, RZ, PT ;  /* 0x000000ff1c00720c */ /* 0x002fe20003f05070 */
[----:B---3--:R-:W-:Y:S02]  /*0960*/  IMAD.MOV R8, RZ, RZ, -R2 ;  /* 0x000000ffff087224 */ /* 0x008fe400078e0a02 */
[----:B------:R-:W-:Y:S01]  /*0970*/  FMUL R6, R6, UR4 ;  /* 0x0000000406067c20 */ /* 0x000fe20008400000 */
[----:B------:R-:W-:Y:S02]  /*0980*/  SHF.R.U32.HI R7, RZ, R10, R7 ;  /* 0x0000000aff077219 */ /* 0x000fe40000011607 */
[----:B------:R-:W-:Y:S01]  /*0990*/  ISETP.NE.AND.EX P0, PT, R29, RZ, PT, P0 ;  /* 0x000000ff1d00720c */ /* 0x000fe20003f05300 */
[----:B------:R1:W3:Y:S01]  /*09a0*/  F2I.U32.TRUNC.NTZ R13, R6 ;  /* 0x00000006000d7305 */ /* 0x0002e2000020f000 */
[----:B------:R-:W1:Y:S01]  /*09b0*/  LDC R14, c[0x0][0x148] ;  /* 0x00005200ff0e7b82 */ /* 0x000e620000000800 */
[----:B--2---:R-:W-:-:S07]  /*09c0*/  IMAD R2, R5, R8, R4 ;  /* 0x0000000805027224 */ /* 0x004fce00078e0204 */
[----:B------:R-:W2:Y:S01]  /*09d0*/  LDC R24, c[0x0][0x600] ;  /* 0x00018000ff187b82 */ /* 0x000ea20000000800 */
[-CC-:B----4-:R-:W-:Y:S02]  /*09e0*/  SHF.R.U64 R30, R20, R22.reuse, R7.reuse ;  /* 0x00000016141e7219 */ /* 0x190fe40000001207 */
[----:B------:R-:W-:Y:S01]  /*09f0*/  SHF.R.U32.HI R5, RZ, R22, R7 ;  /* 0x00000016ff057219 */ /* 0x000fe20000011607 */
[----:B------:R-:W-:-:S04]  /*0a00*/  IMAD.MOV.U32 R7, RZ, RZ, 0x1 ;  /* 0x00000001ff077424 */ /* 0x000fc800078e00ff */
[----:B------:R-:W4:Y:S01]  /*0a10*/  LDC R19, c[0x0][0x648] ;  /* 0x00019200ff137b82 */ /* 0x000f220000000800 */
[-C--:B0-----:R-:W-:Y:S02]  /*0a20*/  SHF.L.U32 R4, R9, R26.reuse, RZ ;  /* 0x0000001a09047219 */ /* 0x081fe400000006ff */
[--C-:B------:R-:W-:Y:S02]  /*0a30*/  SHF.R.U64 R22, R30, R26, R5.reuse ;  /* 0x0000001a1e167219 */ /* 0x100fe40000001205 */
[----:B------:R-:W-:Y:S02]  /*0a40*/  LOP3.LUT R11, RZ, R4, RZ, 0x33, !PT ;  /* 0x00000004ff0b7212 */ /* 0x000fe400078e33ff */
[-C--:B------:R-:W-:Y:S01]  /*0a50*/  SHF.R.U32.HI R5, RZ, R26.reuse, R5 ;  /* 0x0000001aff057219 */ /* 0x080fe20000011605 */
[----:B------:R-:W0:Y:S01]  /*0a60*/  LDC R21, c[0x0][0x638] ;  /* 0x00018e00ff157b82 */ /* 0x000e220000000800 */
[----:B------:R-:W-:Y:S01]  /*0a70*/  SHF.L.U32 R10, R7, R26, RZ ;  /* 0x0000001a070a7219 */ /* 0x000fe200000006ff */
[----:B------:R-:W-:-:S06]  /*0a80*/  IMAD.MOV.U32 R4, RZ, RZ, R22 ;  /* 0x000000ffff047224 */ /* 0x000fcc00078e0016 */
[----:B------:R-:W0:Y:S01]  /*0a90*/  LDC R23, c[0x0][0x610] ;  /* 0x00018400ff177b82 */ /* 0x000e220000000800 */
[----:B-1-3--:R-:W-:Y:S05]  /*0aa0*/  @!P0 BRA `(.L_x_6) ;  /* 0x0000000000288947 */ /* 0x00afea0003800000 */
[----:B------:R-:W1:Y:S02]  /*0ab0*/  LDC R9, c[0x0][0x64c] ;  /* 0x00019300ff097b82 */ /* 0x000e640000000800 */
[----:B-1----:R-:W-:-:S05]  /*0ac0*/  IADD3 R9, P0, R22, R9, RZ ;  /* 0x0000000916097210 */ /* 0x002fca0007f1e0ff */
        /* <DEDUP_REMOVED lines=8> */
.L_x_6:
[----:B----4-:R-:W-:Y:S01]  /*0b50*/  SHF.R.U64 R4, R4, R19, R5 ;  /* 0x0000001304047219 */ /* 0x010fe20000001205 */
[----:B--2---:R-:W-:Y:S01]  /*0b60*/  VIADD R5, R24, 0xffffffff ;  /* 0xffffffff18057836 */ /* 0x004fe20000000000 */
[----:B------:R-:W-:Y:S01]  /*0b70*/  LOP3.LUT R11, R30, R11, RZ, 0xc0, !PT ;  /* 0x0000000b1e0b7212 */ /* 0x000fe200078ec0ff */
[----:B------:R-:W-:Y:S02]  /*0b80*/  IMAD.MOV R13, RZ, RZ, -R13 ;  /* 0x000000ffff0d7224 */ /* 0x000fe400078e0a0d */
[----:B------:R-:W-:Y:S01]  /*0b90*/  IMAD.MOV R6, RZ, RZ, -R4 ;  /* 0x000000ffff067224 */ /* 0x000fe200078e0a04 */
[----:B------:R-:W-:Y:S01]  /*0ba0*/  LOP3.LUT R5, R20, R5, RZ, 0xc0, !PT ;  /* 0x0000000514057212 */ /* 0x000fe200078ec0ff */
[----:B------:R-:W-:Y:S02]  /*0bb0*/  @P3 IMAD R2, R14, R13, R3 ;  /* 0x0000000d0e023224 */ /* 0x000fe400078e0203 */
[----:B------:R-:W-:Y:S02]  /*0bc0*/  IMAD R11, R10, R4, R11 ;  /* 0x000000040a0b7224 */ /* 0x000fe400078e020b */
[----:B0-----:R-:W-:-:S02]  /*0bd0*/  IMAD R3, R6, R21, R22 ;  /* 0x0000001506037224 */ /* 0x001fc400078e0216 */
[----:B------:R-:W-:Y:S02]  /*0be0*/  IMAD R2, R11, R23, R2 ;  /* 0x000000170b027224 */ /* 0x000fe400078e0202 */
[----:B------:R-:W-:Y:S02]  /*0bf0*/  IMAD R3, R3, R24, R5 ;  /* 0x0000001803037224 */ /* 0x000fe400078e0205 */
[----:B------:R-:W-:-:S03]  /*0c00*/  IMAD.MOV.U32 R6, RZ, RZ, 0x1 ;  /* 0x00000001ff067424 */ /* 0x000fc600078e00ff */
[----:B------:R-:W-:Y:S02]  /*0c10*/  SEL R68, R3, R2, !P3 ;  /* 0x0000000203447207 */ /* 0x000fe40005800000 */
[----:B------:R-:W-:-:S07]  /*0c20*/  SEL R71, R2, R3, !P3 ;  /* 0x0000000302477207 */ /* 0x000fce0005800000 */
.L_x_4:
[----:B------:R-:W-:-:S08]  /*0c30*/  NOP ;  /* 0x0000000000007918 */ /* 0x000fd00000000000 */
[----:B------:R-:W0:Y:S02]  /*0c40*/  USETMAXREG.TRY_ALLOC.CTAPOOL UP0, 0xe8 ;  /* 0x000000e8000079c8 */ /* 0x000e240008000600 */
[----:B0-----:R-:W-:-:S13]  /*0c50*/  PLOP3.LUT P0, PT, PT, PT, UP0, 0x80, 0x0 ;  /* 0x000000000000781c */ /* 0x001fda0003f0f008 */
[----:B------:R-:W-:Y:S05]  /*0c60*/  @!P0 BRA `(.L_x_4) ;  /* 0xfffffffc00f08947 */ /* 0x000fea000383ffff */
[----:B------:R-:W-:Y:S01]  /*0c70*/  ULDC.64 UR4, c[0x0][0x598] ;  /* 0x0001660000047ab9 */ /* 0x000fe20000000a00 */
[----:B------:R-:W-:Y:S01]  /*0c80*/  ULDC.64 UR36, c[0x0][0x208] ;  /* 0x0000820000247ab9 */ /* 0x000fe20000000a00 */
[----:B------:R-:W-:-:S04]  /*0c90*/  ISETP.NE.U32.AND P0, PT, RZ, UR4, PT ;  /* 0x00000004ff007c0c */ /* 0x000fc8000bf05070 */
[----:B------:R-:W-:-:S13]  /*0ca0*/  ISETP.NE.AND.EX P0, PT, RZ, UR5, PT, P0 ;  /* 0x00000005ff007c0c */ /* 0x000fda000bf05300 */
[----:B------:R-:W-:Y:S05]  /*0cb0*/  @!P0 BRA `(.L_x_7) ;  /* 0x00000000001c8947 */ /* 0x000fea0003800000 */
[----:B------:R-:W0:Y:S02]  /*0cc0*/  LDC.64 R2, c[0x0][0x598] ;  /* 0x00016600ff027b82 */ /* 0x000e240000000a00 */
[----:B0-----:R-:W2:Y:S02]  /*0cd0*/  LDG.E.64 R2, desc[UR36][R2.64] ;  /* 0x0000002402027981 */ /* 0x001ea4000c1e1b00 */
[----:B--2---:R-:W-:-:S04]  /*0ce0*/  ISETP.NE.U32.AND P0, PT, R2, RZ, PT ;  /* 0x000000ff0200720c */ /* 0x004fc80003f05070 */
[----:B------:R-:W-:-:S13]  /*0cf0*/  ISETP.NE.AND.EX P0, PT, R3, RZ, PT, P0 ;  /* 0x000000ff0300720c */ /* 0x000fda0003f05300 */
[----:B------:R-:W-:Y:S05]  /*0d00*/  @!P0 BRA `(.L_x_7) ;  /* 0x0000000000088947 */ /* 0x000fea0003800000 */
[----:B------:R0:W5:Y:S01]  /*0d10*/  LD.E R56, desc[UR36][R2.64] ;  /* 0x0000002402387980 */ /* 0x000162000c101900 */
[----:B------:R-:W-:Y:S05]  /*0d20*/  BRA `(.L_x_8) ;  /* 0x0000000000247947 */ /* 0x000fea0003800000 */
.L_x_7:
[----:B------:R-:W-:Y:S02]  /*0d30*/  ULDC.64 UR4, c[0x0][0x588] ;  /* 0x0001620000047ab9 */ /* 0x000fe40000000a00 */
[----:B------:R-:W-:-:S04]  /*0d40*/  ISETP.NE.U32.AND P0, PT, RZ, UR4, PT ;  /* 0x00000004ff007c0c */ /* 0x000fc8000bf05070 */
[----:B------:R-:W-:-:S13]  /*0d50*/  ISETP.NE.AND.EX P0, PT, RZ, UR5, PT, P0 ;  /* 0x00000005ff007c0c */ /* 0x000fda000bf05300 */
[----:B------:R-:W-:Y:S05]  /*0d60*/  @!P0 BRA `(.L_x_9) ;  /* 0x00000000000c8947 */ /* 0x000fea0003800000 */
[----:B------:R-:W0:Y:S02]  /*0d70*/  LDC.64 R56, c[0x0][0x588] ;  /* 0x00016200ff387b82 */ /* 0x000e240000000a00 */
[----:B0-----:R1:W5:Y:S01]  /*0d80*/  LDG.E R56, desc[UR36][R56.64] ;  /* 0x0000002438387981 */ /* 0x001362000c1e1900 */
[----:B------:R-:W-:Y:S05]  /*0d90*/  BRA `(.L_x_8) ;  /* 0x0000000000087947 */ /* 0x000fea0003800000 */
.L_x_9:
[----:B------:R-:W-:Y:S02]  /*0da0*/  ULDC UR4, c[0x0][0x580] ;  /* 0x0001600000047ab9 */ /* 0x000fe40000000800 */
[----:B------:R-:W-:-:S07]  /*0db0*/  IMAD.U32 R56, RZ, RZ, UR4 ;  /* 0x00000004ff387e24 */ /* 0x000fce000f8e00ff */
.L_x_8:
[----:B------:R-:W-:Y:S02]  /*0dc0*/  ULDC.64 UR4, c[0x0][0x5a0] ;  /* 0x0001680000047ab9 */ /* 0x000fe40000000a00 */
[----:B------:R-:W-:-:S04]  /*0dd0*/  ISETP.NE.U32.AND P0, PT, RZ, UR4, PT ;  /* 0x00000004ff007c0c */ /* 0x000fc8000bf05070 */
[----:B------:R-:W-:-:S13]  /*0de0*/  ISETP.NE.AND.EX P0, PT, RZ, UR5, PT, P0 ;  /* 0x00000005ff007c0c */ /* 0x000fda000bf05300 */
[----:B------:R-:W-:Y:S05]  /*0df0*/  @!P0 BRA `(.L_x_10) ;  /* 0x00000000001c8947 */ /* 0x000fea0003800000 */
[----:B0-----:R-:W0:Y:S02]  /*0e00*/  LDC.64 R2, c[0x0][0x5a0] ;  /* 0x00016800ff027b82 */ /* 0x001e240000000a00 */
[----:B0-----:R-:W2:Y:S02]  /*0e10*/  LDG.E.64 R2, desc[UR36][R2.64] ;  /* 0x0000002402027981 */ /* 0x001ea4000c1e1b00 */
[----:B--2---:R-:W-:-:S04]  /*0e20*/  ISETP.NE.U32.AND P0, PT, R2, RZ, PT ;  /* 0x000000ff0200720c */ /* 0x004fc80003f05070 */
[----:B------:R-:W-:-:S13]  /*0e30*/  ISETP.NE.AND.EX P0, PT, R3, RZ, PT, P0 ;  /* 0x000000ff0300720c */ /* 0x000fda0003f05300 */
[----:B------:R-:W-:Y:S05]  /*0e40*/  @!P0 BRA `(.L_x_10) ;  /* 0x0000000000088947 */ /* 0x000fea0003800000 */
[----:B-1----:R0:W5:Y:S01]  /*0e50*/  LD.E R57, desc[UR36][R2.64] ;  /* 0x0000002402397980 */ /* 0x002162000c101900 */
[----:B------:R-:W-:Y:S05]  /*0e60*/  BRA `(.L_x_11) ;  /* 0x0000000000247947 */ /* 0x000fea0003800000 */
.L_x_10:
[----:B------:R-:W-:Y:S02]  /*0e70*/  ULDC.64 UR4, c[0x0][0x590] ;  /* 0x0001640000047ab9 */ /* 0x000fe40000000a00 */
[----:B------:R-:W-:-:S04]  /*0e80*/  ISETP.NE.U32.AND P0, PT, RZ, UR4, PT ;  /* 0x00000004ff007c0c */ /* 0x000fc8000bf05070 */
[----:B------:R-:W-:-:S13]  /*0e90*/  ISETP.NE.AND.EX P0, PT, RZ, UR5, PT, P0 ;  /* 0x00000005ff007c0c */ /* 0x000fda000bf05300 */
[----:B------:R-:W-:Y:S05]  /*0ea0*/  @!P0 BRA `(.L_x_12) ;  /* 0x00000000000c8947 */ /* 0x000fea0003800000 */
[----:B0-----:R-:W1:Y:S02]  /*0eb0*/  LDC.64 R2, c[0x0][0x590] ;  /* 0x00016400ff027b82 */ /* 0x001e640000000a00 */
[----:B-1----:R1:W5:Y:S01]  /*0ec0*/  LDG.E R57, desc[UR36][R2.64] ;  /* 0x0000002402397981 */ /* 0x002362000c1e1900 */
[----:B------:R-:W-:Y:S05]  /*0ed0*/  BRA `(.L_x_11) ;  /* 0x0000000000087947 */ /* 0x000fea0003800000 */
.L_x_12:
[----:B------:R-:W-:Y:S02]  /*0ee0*/  ULDC UR4, c[0x0][0x584] ;  /* 0x0001610000047ab9 */ /* 0x000fe40000000800 */
[----:B-1----:R-:W-:-:S07]  /*0ef0*/  IMAD.U32 R57, RZ, RZ, UR4 ;  /* 0x00000004ff397e24 */ /* 0x002fce000f8e00ff */
.L_x_11:
[----:B------:R-:W-:-:S13]  /*0f00*/  LOP3.LUT P0, RZ, R6, 0xff, RZ, 0xc0, !PT ;  /* 0x000000ff06ff7812 */ /* 0x000fda000780c0ff */
[----:B------:R-:W-:Y:S05]  /*0f10*/  @!P0 EXIT ;  /* 0x000000000000894d */ /* 0x000fea0003800000 */
[----:B------:R-:W2:Y:S01]  /*0f20*/  LDC R65, c[0x0][0x658] ;  /* 0x00019600ff417b82 */ /* 0x000ea20000000800 */
[----:B------:R-:W-:Y:S01]  /*0f30*/  SHF.R.U32.HI R58, RZ, 0x2, R0 ;  /* 0x00000002ff3a7819 */ /* 0x000fe20000011600 */
[----:B------:R-:W-:Y:S01]  /*0f40*/  ULDC.64 UR4, c[0x0][0x288] ;  /* 0x0000a20000047ab9 */ /* 0x000fe20000000a00 */
[C---:B------:R-:W-:Y:S01]  /*0f50*/  LOP3.LUT R67, R0.reuse, 0x3, RZ, 0xc0, !PT ;  /* 0x0000000300437812 */ /* 0x040fe200078ec0ff */
[----:B------:R-:W-:Y:S01]  /*0f60*/  IMAD.U32 R8, RZ, RZ, UR4 ;  /* 0x00000004ff087e24 */ /* 0x000fe2000f8e00ff */
[----:B------:R-:W-:Y:S01]  /*0f70*/  LOP3.LUT R4, R0, 0x7f, RZ, 0xc0, !PT ;  /* 0x0000007f00047812 */ /* 0x000fe200078ec0ff */
[----:B------:R-:W-:Y:S01]  /*0f80*/  UIADD3 UR4, UR5, 0x7f, URZ ;  /* 0x0000007f05047890 */ /* 0x000fe2000fffe03f */
[----:B------:R-:W-:Y:S01]  /*0f90*/  LOP3.LUT R12, R12, 0x1, RZ, 0xc0, !PT ;  /* 0x000000010c0c7812 */ /* 0x000fe200078ec0ff */
[----:B------:R-:W3:Y:S01]  /*0fa0*/  LDC.64 R6, c[0x0][0x5c8] ;  /* 0x00017200ff067b82 */ /* 0x000ee20000000a00 */
[----:B01----:R-:W-:Y:S01]  /*0fb0*/  LOP3.LUT R2, R58, 0x3, RZ, 0xc0, !PT ;  /* 0x000000033a027812 */ /* 0x003fe200078ec0ff */
[----:B------:R-:W-:Y:S01]  /*0fc0*/  USHF.R.S32.HI UR5, URZ, 0x1f, UR4 ;  /* 0x0000001f3f057899 */ /* 0x000fe20008011404 */
[----:B------:R-:W-:Y:S01]  /*0fd0*/  SHF.L.U32 R3, R67, 0x3, RZ ;  /* 0x0000000343037819 */ /* 0x000fe200000006ff */
[----:B------:R-:W-:Y:S01]  /*0fe0*/  IMAD.SHL.U32 R5, R12, 0x40, RZ ;  /* 0x000000400c057824 */ /* 0x000fe200078e00ff */
[----:B------:R-:W-:Y:S01]  /*0ff0*/  SHF.R.U32.HI R4, RZ, 0x1, R4 ;  /* 0x00000001ff047819 */ /* 0x000fe20000011604 */
[----:B------:R-:W-:Y:S01]  /*1000*/  IMAD.SHL.U32 R66, R0, 0x40, RZ ;  /* 0x0000004000427824 */ /* 0x000fe200078e00ff */
[----:B------:R-:W-:Y:S01]  /*1010*/  LOP3.LUT R3, R3, 0x18, R2, 0xe2, !PT ;  /* 0x0000001803037812 */ /* 0x000fe200078ee202 */
[----:B------:R-:W0:Y:S01]  /*1020*/  LDC R61, c[0x0][0x600] ;  /* 0x00018000ff3d7b82 */ /* 0x000e220000000800 */
[----:B------:R-:W-:Y:S01]  /*1030*/  LOP3.LUT R2, R58, 0x7, RZ, 0xc0, !PT ;  /* 0x000000073a027812 */ /* 0x000fe200078ec0ff */
[----:B------:R-:W-:Y:S01]  /*1040*/  ULEA.HI UR5, UR5, UR4, URZ, 0x7 ;  /* 0x0000000405057291 */ /* 0x000fe2000f8f383f */
[----:B------:R-:W-:Y:S01]  /*1050*/  LOP3.LUT R23, R4, 0x30, RZ, 0xc0, !PT ;  /* 0x0000003004177812 */ /* 0x000fe200078ec0ff */
[----:B------:R-:W-:Y:S01]  /*1060*/  IMAD.MOV.U32 R4, RZ, RZ, 0x1 ;  /* 0x00000001ff047424 */ /* 0x000fe200078e00ff */
[--C-:B------:R-:W-:Y:S01]  /*1070*/  LOP3.LUT R22, R5, 0x40, R2.reuse, 0xe2, !PT ;  /* 0x0000004005167812 */ /* 0x100fe200078ee202 */
[----:B------:R-:W-:Y:S01]  /*1080*/  ULDC UR4, c[0x0][0x284] ;  /* 0x0000a10000047ab9 */ /* 0x000fe20000000800 */
[-C--:B------:R-:W-:Y:S01]  /*1090*/  IADD3 R5, RZ, -R23.reuse, -R2 ;  /* 0x80000017ff057210 */ /* 0x080fe20007ffe802 */
[----:B------:R-:W-:Y:S01]  /*10a0*/  IMAD.MOV.U32 R2, RZ, RZ, -0x1 ;  /* 0xffffffffff027424 */ /* 0x000fe200078e00ff */
[----:B------:R-:W-:Y:S01]  /*10b0*/  LOP3.LUT R3, R3, 0x4, R58, 0xf8, !PT ;  /* 0x0000000403037812 */ /* 0x000fe200078ef83a */
[----:B------:R-:W-:Y:S01]  /*10c0*/  USHF.R.S32.HI UR40, URZ, 0x7, UR5 ;  /* 0x000000073f287899 */ /* 0x000fe20008011405 */
[----:B------:R-:W-:Y:S01]  /*10d0*/  LOP3.LUT R22, R22, R23, RZ, 0xfc, !PT ;  /* 0x0000001716167212 */ /* 0x000fe200078efcff */
[----:B------:R-:W-:Y:S01]  /*10e0*/  IMAD R5, R12, -0x40, R5 ;  /* 0xffffffc00c057824 */ /* 0x000fe200078e0205 */
[-C--:B--2---:R-:W-:Y:S01]  /*10f0*/  SHF.L.U32 R60, R2, R65.reuse, RZ ;  /* 0x00000041023c7219 */ /* 0x084fe200000006ff */
[----:B------:R-:W-:Y:S01]  /*1100*/  IMAD R67, R67, -0x2, R8 ;  /* 0xfffffffe43437824 */ /* 0x000fe200078e0208 */
[----:B------:R-:W-:Y:S01]  /*1110*/  LOP3.LUT R2, R0, 0x80, RZ, 0xc0, !PT ;  /* 0x0000008000027812 */ /* 0x000fe200078ec0ff */
[----:B---3--:R-:W-:Y:S01]  /*1120*/  IMAD.SHL.U32 R63, R6, 0x8, RZ ;  /* 0x00000008063f7824 */ /* 0x008fe200078e00ff */
[----:B------:R-:W-:Y:S01]  /*1130*/  LOP3.LUT P0, RZ, R58, 0x4, RZ, 0xc0, !PT ;  /* 0x000000043aff7812 */ /* 0x000fe2000780c0ff */
[----:B------:R-:W-:Y:S01]  /*1140*/  IMAD.SHL.U32 R62, R0, 0x2, RZ ;  /* 0x00000002003e7824 */ /* 0x000fe200078e00ff */
[----:B------:R-:W-:Y:S01]  /*1150*/  LOP3.LUT R66, R3, 0x3800, R66, 0xf8, !PT ;  /* 0x0000380003427812 */ /* 0x000fe200078ef842 */
[----:B------:R-:W-:Y:S01]  /*1160*/  VIADD R59, R5, UR4 ;  /* 0x00000004053b7c36 */ /* 0x000fe20008000000 */
[----:B------:R-:W-:Y:S01]  /*1170*/  SHF.L.U32 R65, R4, R65, RZ ;  /* 0x0000004104417219 */ /* 0x000fe200000006ff */
[----:B------:R-:W-:Y:S01]  /*1180*/  IMAD.MOV.U32 R23, RZ, RZ, RZ ;  /* 0x000000ffff177224 */ /* 0x000fe200078e00ff */
[----:B------:R-:W-:Y:S01]  /*1190*/  SHF.L.U64.HI R64, R6, 0x3, R7 ;  /* 0x0000000306407819 */ /* 0x000fe20000010207 */
[----:B0-----:R-:W-:Y:S01]  /*11a0*/  VIADD R61, R61, 0xffffffff ;  /* 0xffffffff3d3d7836 */ /* 0x001fe20000000000 */
[----:B------:R-:W-:Y:S01]  /*11b0*/  LOP3.LUT R70, R16, 0x1, RZ, 0xfc, !PT ;  /* 0x0000000110467812 */ /* 0x000fe200078efcff */
[----:B------:R-:W-:Y:S01]  /*11c0*/  UIADD3 UR41, UR40, -0x1, URZ ;  /* 0xffffffff28297890 */ /* 0x000fe2000fffe03f */
[----:B------:R-:W-:Y:S01]  /*11d0*/  SHF.R.U32.HI R2, RZ, 0x7, R2 ;  /* 0x00000007ff027819 */ /* 0x000fe20000011602 */
[----:B------:R-:W-:Y:S01]  /*11e0*/  UMOV UR38, URZ ;  /* 0x0000003f00267c82 */ /* 0x000fe20008000000 */
[----:B------:R-:W-:Y:S01]  /*11f0*/  LOP3.LUT R60, RZ, R60, RZ, 0x33, !PT ;  /* 0x0000003cff3c7212 */ /* 0x000fe200078e33ff */
[----:B------:R-:W-:-:S08]  /*1200*/  UMOV UR39, URZ ;  /* 0x0000003f00277c82 */ /* 0x000fd00008000000 */
.L_x_105:
[----:B0-----:R-:W0:Y:S01]  /*1210*/  S2R R3, SR_CgaCtaId ;  /* 0x0000000000037919 */ /* 0x001e220000008800 */
[----:B------:R-:W-:-:S04]  /*1220*/  MOV R0, 0x400 ;  /* 0x0000040000007802 */ /* 0x000fc80000000f00 */
[----:B0-----:R-:W-:-:S05]  /*1230*/  LEA R24, R3, R0, 0x18 ;  /* 0x0000000003187211 */ /* 0x001fca00078ec0ff */
[----:B------:R-:W-:-:S05]  /*1240*/  VIADD R0, R24, 0x800 ;  /* 0x0000080018007836 */ /* 0x000fca0000000000 */
[----:B------:R-:W-:-:S13]  /*1250*/  LOP3.LUT P0, RZ, R0, 0x9f, RZ, 0xc0, !PT ;  /* 0x0000009f00ff7812 */ /* 0x000fda000780c0ff */
[----:B-1234-:R-:W-:Y:S05]  /*1260*/  @!P0 BRA `(.L_x_13) ;  /* 0x0000000000408947 */ /* 0x01efea0003800000 */
[----:B------:R-:W-:Y:S01]  /*1270*/  MOV R0, 0x0 ;  /* 0x0000000000007802 */ /* 0x000fe20000000f00 */
[----:B------:R-:W-:Y:S01]  /*1280*/  ULDC.64 UR4, c[0x4][0x70] ;  /* 0x01001c0000047ab9 */ /* 0x000fe20000000a00 */
[----:B------:R-:W-:Y:S01]  /*1290*/  ULDC.64 UR6, c[0x4][0x8] ;  /* 0x0100020000067ab9 */ /* 0x000fe20000000a00 */
[----:B------:R-:W-:Y:S01]  /*12a0*/  IMAD.U32 R4, RZ, RZ, UR4 ;  /* 0x00000004ff047e24 */ /* 0x000fe2000f8e00ff */
[----:B------:R0:W1:Y:S01]  /*12b0*/  LDC.64 R14, c[0x4][R0] ;  /* 0x01000000000e7b82 */ /* 0x0000620000000a00 */
[----:B------:R-:W-:Y:S01]  /*12c0*/  IMAD.U32 R5, RZ, RZ, UR5 ;  /* 0x00000005ff057e24 */ /* 0x000fe2000f8e00ff */
[----:B------:R-:W-:Y:S01]  /*12d0*/  ULDC.64 UR4, c[0x4][0x78] ;  /* 0x01001e0000047ab9 */ /* 0x000fe20000000a00 */
[----:B------:R-:W-:Y:S02]  /*12e0*/  IMAD.U32 R10, RZ, RZ, UR6 ;  /* 0x00000006ff0a7e24 */ /* 0x000fe4000f8e00ff */
[----:B------:R-:W-:Y:S02]  /*12f0*/  IMAD.U32 R6, RZ, RZ, UR4 ;  /* 0x00000004ff067e24 */ /* 0x000fe4000f8e00ff */
[----:B------:R-:W-:-:S02]  /*1300*/  IMAD.U32 R7, RZ, RZ, UR5 ;  /* 0x00000005ff077e24 */ /* 0x000fc4000f8e00ff */
[----:B------:R-:W-:Y:S02]  /*1310*/  IMAD.U32 R11, RZ, RZ, UR7 ;  /* 0x00000007ff0b7e24 */ /* 0x000fe4000f8e00ff */
[----:B------:R-:W-:Y:S02]  /*1320*/  IMAD.MOV.U32 R8, RZ, RZ, 0x70 ;  /* 0x00000070ff087424 */ /* 0x000fe400078e00ff */
[----:B------:R-:W-:Y:S02]  /*1330*/  IMAD.MOV.U32 R12, RZ, RZ, 0x1 ;  /* 0x00000001ff0c7424 */ /* 0x000fe400078e00ff */
[----:B0-----:R-:W-:-:S07]  /*1340*/  IMAD.MOV.U32 R13, RZ, RZ, RZ ;  /* 0x000000ffff0d7224 */ /* 0x001fce00078e00ff */
[----:B------:R-:W-:-:S07]  /*1350*/  LEPC R20, `(.L_x_13) ;  /* 0x000000001014794e */ /* 0x000fce0000000000 */
[----:B-1---5:R-:W-:Y:S05]  /*1360*/  CALL.ABS.NOINC R14 ;  /* 0x000000000e007343 */ /* 0x022fea0003c00000 */
.L_x_13:
[----:B------:R-:W-:-:S05]  /*1370*/  VIADD R25, R24, 0x20800 ;  /* 0x0002080018197836 */ /* 0x000fca0000000000 */
[----:B------:R-:W-:-:S13]  /*1380*/  LOP3.LUT P0, RZ, R25, 0x3ff, RZ, 0xc0, !PT ;  /* 0x000003ff19ff7812 */ /* 0x000fda000780c0ff */
[----:B------:R-:W-:Y:S05]  /*1390*/  @!P0 BRA `(.L_x_14) ;  /* 0x00000000007c8947 */ /* 0x000fea0003800000 */
        /* <DEDUP_REMOVED lines=16> */
.L_x_15:
[----:B------:R0:W1:Y:S01]  /*14a0*/  LDC.64 R14, c[0x4][R19] ;  /* 0x01000000130e7b82 */ /* 0x0000620000000a00 */
[----:B------:R-:W-:Y:S01]  /*14b0*/  ULDC.64 UR4, c[0x4][0x70] ;  /* 0x01001c0000047ab9 */ /* 0x000fe20000000a00 */
[----:B------:R-:W-:Y:S01]  /*14c0*/  ULDC.64 UR6, c[0x4][0x10] ;  /* 0x0100040000067ab9 */ /* 0x000fe20000000a00 */
[----:B------:R-:W-:Y:S01]  /*14d0*/  IMAD.U32 R4, RZ, RZ, UR4 ;  /* 0x00000004ff047e24 */ /* 0x000fe2000f8e00ff */
[----:B------:R-:W-:Y:S01]  /*14e0*/  MOV R5, UR5 ;  /* 0x0000000500057c02 */ /* 0x000fe20008000f00 */
        /* <DEDUP_REMOVED lines=9> */
[----:B-1----:R-:W-:Y:S05]  /*1580*/  CALL.ABS.NOINC R14 ;  /* 0x000000000e007343 */ /* 0x002fea0003c00000 */
.L_x_14:
[----:B------:R-:W-:Y:S01]  /*1590*/  UMOV UR4, 0xffffffff ;  /* 0xffffffff00047882 */ /* 0x000fe20000000000 */
[----:B------:R-:W-:Y:S02]  /*15a0*/  ISETP.NE.AND P0, PT, R70, 0x3, PT ;  /* 0x000000034600780c */ /* 0x000fe40003f05270 */
[----:B------:R-:W-:Y:S11]  /*15b0*/  BRA.DIV UR4, `(.L_x_16) ;  /* 0x0000006a04647947 */ /* 0x000ff6000b800000 */
.L_x_131:
[----:B------:R-:W-:Y:S05]  /*15c0*/  @!P0 BRA `(.L_x_17) ;  /* 0x0000000000048947 */ /* 0x000fea0003800000 */
[----:B------:R-:W-:Y:S01]  /*15d0*/  BPT.TRAP 0x1 ;  /* 0x000000040000795c */ /* 0x000fe20000300000 */
.L_x_17:
[----:B------:R-:W-:Y:S02]  /*15e0*/  IMAD.U32 R0, RZ, RZ, UR38 ;  /* 0x00000026ff007e24 */ /* 0x000fe4000f8e00ff */
[----:B------:R-:W-:-:S03]  /*15f0*/  IMAD.U32 R3, RZ, RZ, UR39 ;  /* 0x00000027ff037e24 */ /* 0x000fc6000f8e00ff */
[----:B------:R-:W-:Y:S01]  /*1600*/  SHF.L.U32 R0, R0, 0x1f, RZ ;  /* 0x0000001f00007819 */ /* 0x000fe200000006ff */
[----:B------:R-:W-:-:S04]  /*1610*/  IMAD R3, R3, 0x8, R24 ;  /* 0x0000000803037824 */ /* 0x000fc800078e0218 */
[----:B------:R0:W1:Y:S01]  /*1620*/  SYNCS.PHASECHK.TRANS64.TRYWAIT P1, [R3+URZ], R0 ;  /* 0x00000000030075a7 */ /* 0x000062000802017f */
[----:B------:R-:W-:Y:S05]  /*1630*/  @!P0 BRA `(.L_x_18) ;  /* 0x0000000000048947 */ /* 0x000fea0003800000 */
[----:B------:R-:W-:Y:S01]  /*1640*/  BPT.TRAP 0x1 ;  /* 0x000000040000795c */ /* 0x000fe20000300000 */
.L_x_18:
[----:B-1----:R-:W-:Y:S05]  /*1650*/  @P1 BRA `(.L_x_19) ;  /* 0x0000000000081947 */ /* 0x002fea0003800000 */
[----:B------:R-:W1:Y:S02]  /*1660*/  SYNCS.PHASECHK.TRANS64.TRYWAIT P1, [R3+URZ], R0 ;  /* 0x00000000030075a7 */ /* 0x000e64000802017f */
[----:B-1----:R-:W-:Y:S05]  /*1670*/  @!P1 BRA `(.L_x_20) ;  /* 0x0000006800549947 */ /* 0x002fea0003800000 */
.L_x_19:
[----:B------:R-:W-:-:S04]  /*1680*/  UIADD3 UR4, UR39, 0x1, URZ ;  /* 0x0000000127047890 */ /* 0x000fc8000fffe03f */
[----:B------:R-:W-:Y:S02]  /*1690*/  UISETP.NE.AND UP0, UPT, UR4, 0x2, UPT ;  /* 0x000000020400788c */ /* 0x000fe4000bf05270 */
[----:B01----:R-:W-:Y:S02]  /*16a0*/  IMAD.U32 R0, RZ, RZ, UR4 ;  /* 0x00000004ff007e24 */ /* 0x003fe4000f8e00ff */
[----:B------:R-:W-:Y:S02]  /*16b0*/  USEL UR4, URZ, 0x1, UP0 ;  /* 0x000000013f047887 */ /* 0x000fe40008000000 */
[----:B------:R-:W-:Y:S02]  /*16c0*/  PLOP3.LUT P1, PT, PT, PT, UP0, 0x80, 0x0 ;  /* 0x000000000000781c */ /* 0x000fe40003f2f008 */
[----:B------:R-:W-:Y:S02]  /*16d0*/  ULOP3.LUT UR4, UR38, UR4, URZ, 0x3c, !UPT ;  /* 0x0000000426047292 */ /* 0x000fe4000f8e3c3f */
[----:B------:R-:W-:-:S04]  /*16e0*/  SEL R0, R0, RZ, P1 ;  /* 0x000000ff00007207 */ /* 0x000fc80000800000 */
[----:B------:R-:W-:Y:S01]  /*16f0*/  IMAD.U32 R10, RZ, RZ, UR4 ;  /* 0x00000004ff0a7e24 */ /* 0x000fe2000f8e00ff */
[----:B------:R-:W-:Y:S06]  /*1700*/  @!P0 BRA `(.L_x_21) ;  /* 0x0000000000048947 */ /* 0x000fec0003800000 */
[----:B------:R-:W-:Y:S01]  /*1710*/  BPT.TRAP 0x1 ;  /* 0x000000040000795c */ /* 0x000fe20000300000 */
.L_x_21:
[----:B------:R-:W-:Y:S01]  /*1720*/  IMAD.U32 R3, RZ, RZ, UR39 ;  /* 0x00000027ff037e24 */ /* 0x000fe2000f8e00ff */
[----:B------:R-:W-:Y:S02]  /*1730*/  LOP3.LUT P2, RZ, R58, 0x4, RZ, 0xc0, !PT ;  /* 0x000000043aff7812 */ /* 0x000fe4000784c0ff */
[----:B------:R-:W-:Y:S01]  /*1740*/  SHF.L.U32 R6, R10, 0x1f, RZ ;  /* 0x0000001f0a067819 */ /* 0x000fe200000006ff */
[----:B------:R-:W-:-:S04]  /*1750*/  IMAD R3, R3, 0x4000, R66 ;  /* 0x0000400003037824 */ /* 0x000fc800078e0242 */
[--C-:B------:R-:W-:Y:S02]  /*1760*/  IMAD R4, R3, 0x4, R24.reuse ;  /* 0x0000000403047824 */ /* 0x100fe400078e0218 */
[----:B------:R-:W-:Y:S02]  /*1770*/  IMAD R3, R0, 0x8, R24 ;  /* 0x0000000800037824 */ /* 0x000fe400078e0218 */
[C---:B------:R-:W-:Y:S02]  /*1780*/  VIADD R7, R4.reuse, 0x800 ;  /* 0x0000080004077836 */ /* 0x040fe40000000000 */
[----:B------:R-:W-:Y:S01]  /*1790*/  VIADD R5, R4, 0x890 ;  /* 0x0000089004057836 */ /* 0x000fe20000000000 */
[----:B------:R0:W1:Y:S01]  /*17a0*/  SYNCS.PHASECHK.TRANS64.TRYWAIT P1, [R3+URZ], R6 ;  /* 0x00000006030075a7 */ /* 0x000062000802017f */
[----:B------:R-:W-:Y:S01]  /*17b0*/  @P2 VIADD R5, R7, 0x70 ;  /* 0x0000007007052836 */ /* 0x000fe20000000000 */
[----:B------:R0:W2:Y:S06]  /*17c0*/  LDS R72, [R4+0x800] ;  /* 0x0008000004487984 */ /* 0x0000ac0000000800 */
[----:B------:R-:W-:Y:S05]  /*17d0*/  WARPSYNC.ALL ;  /* 0x0000000000007948 */ /* 0x000fea0003800000 */
[----:B------:R-:W-:Y:S01]  /*17e0*/  LDS R73, [R4+0x1800] ;  /* 0x0018000004497984 */ /* 0x000fe20000000800 */
[----:B------:R-:W-:-:S03]  /*17f0*/  ISETP.NE.AND P2, PT, RZ, UR41, PT ;  /* 0x00000029ff007c0c */ /* 0x000fc6000bf45270 */
[----:B------:R-:W-:Y:S04]  /*1800*/  LDS R76, [R4+0x900] ;  /* 0x00090000044c7984 */ /* 0x000fe80000000800 */
[----:B------:R-:W-:Y:S04]  /*1810*/  LDS R77, [R4+0x1900] ;  /* 0x00190000044d7984 */ /* 0x000fe80000000800 */
[----:B------:R-:W-:Y:S04]  /*1820*/  LDS R74, [R5] ;  /* 0x00000000054a7984 */ /* 0x000fe80000000800 */
[----:B------:R-:W2:Y:S04]  /*1830*/  LDS R75, [R5+0x1000] ;  /* 0x00100000054b7984 */ /* 0x000ea80000000800 */
[----:B------:R-:W-:Y:S04]  /*1840*/  LDS R78, [R5+0x100] ;  /* 0x00010000054e7984 */ /* 0x000fe80000000800 */
[----:B------:R-:W3:Y:S01]  /*1850*/  LDS R79, [R5+0x1100] ;  /* 0x00110000054f7984 */ /* 0x000ee20000000800 */
[----:B------:R-:W-:Y:S01]  /*1860*/  R2UR UR4, R25 ;  /* 0x00000000190472ca */ /* 0x000fe200000e0000 */
[----:B------:R-:W-:Y:S01]  /*1870*/  UMOV UR7, 0x40000040 ;  /* 0x4000004000077882 */ /* 0x000fe20000000000 */
[----:B--2---:R-:W-:Y:S01]  /*1880*/  WARPGROUP.ARRIVE ;  /* 0x00000000000079c5 */ /* 0x004fe20000000000 */
[----:B------:R-:W-:-:S10]  /*1890*/  UMOV UR11, 0x40000040 ;  /* 0x40000040000b7882 */ /* 0x000fd40000000000 */
[----:B------:R-:W-:-:S04]  /*18a0*/  USHF.R.U32.HI UR4, URZ, 0x4, UR4 ;  /* 0x000000043f047899 */ /* 0x000fc80008011604 */
[----:B------:R-:W-:-:S04]  /*18b0*/  ULOP3.LUT UR4, UR4, 0x3fff, URZ, 0xc0, !UPT ;  /* 0x00003fff04047892 */ /* 0x000fc8000f8ec03f */
[----:B------:R-:W-:-:S04]  /*18c0*/  ULOP3.LUT UR4, UR4, 0x10000, URZ, 0xfc, !UPT ;  /* 0x0001000004047892 */ /* 0x000fc8000f8efc3f */
[----:B------:R-:W-:-:S04]  /*18d0*/  ULEA UR6, UR39, UR4, 0xb ;  /* 0x0000000427067291 */ /* 0x000fc8000f8e583f */
[----:B------:R-:W-:-:S05]  /*18e0*/  UIADD3 UR8, UR6, 0x2, URZ ;  /* 0x0000000206087890 */ /* 0x000fca000fffe03f */
[----:B------:R-:W-:Y:S01]  /*18f0*/  HGMMA.64x64x8.F32.TF32 R24, R72, gdesc[UR4], RZ, !UPT, gsb0 ;  /* 0x04e0000448187df0 */ /* 0x000fe2000c0028ff */
[----:B------:R-:W-:Y:S01]  /*1900*/  UMOV UR7, 0x40000040 ;  /* 0x4000004000077882 */ /* 0x000fe20000000000 */
[----:B------:R-:W-:Y:S01]  /*1910*/  UMOV UR10, UR8 ;  /* 0x00000008000a7c82 */ /* 0x000fe20008000000 */
[----:B------:R-:W-:Y:S01]  /*1920*/  UIADD3 UR8, UR6, 0x4, URZ ;  /* 0x0000000406087890 */ /* 0x000fe2000fffe03f */
[----:B------:R-:W-:Y:S02]  /*1930*/  WARPGROUP.DEPBAR.LE gsb0, 0x0 ;  /* 0x00008000000079c5 */ /* 0x000fe40000010000 */
[----:B---3--:R-:W-:-:S06]  /*1940*/  WARPGROUP.ARRIVE ;  /* 0x00000000000079c5 */ /* 0x008fcc0000000000 */
[----:B------:R-:W-:Y:S01]  /*1950*/  HGMMA.64x64x8.F32.TF32 R24, R76, gdesc[UR8], R24, gsb0 ;  /* 0x04e000084c187df0 */ /* 0x000fe20008002818 */
[----:B------:R-:W-:Y:S01]  /*1960*/  UMOV UR10, UR8 ;  /* 0x00000008000a7c82 */ /* 0x000fe20008000000 */
[----:B------:R-:W-:Y:S01]  /*1970*/  UMOV UR11, 0x40000040 ;  /* 0x40000040000b7882 */ /* 0x000fe20000000000 */
[----:B------:R-:W-:Y:S01]  /*1980*/  UIADD3 UR8, UR6, 0x6, URZ ;  /* 0x0000000606087890 */ /* 0x000fe2000fffe03f */
[----:B------:R-:W-:Y:S02]  /*1990*/  WARPGROUP.DEPBAR.LE gsb0, 0x0 ;  /* 0x00008000000079c5 */ /* 0x000fe40000010000 */
[----:B------:R-:W-:Y:S04]  /*19a0*/  LDS R72, [R4+0xa00] ;  /* 0x000a000004487984 */ /* 0x000fe80000000800 */
[----:B------:R-:W-:Y:S04]  /*19b0*/  LDS R73, [R4+0x1a00] ;  /* 0x001a000004497984 */ /* 0x000fe80000000800 */
[----:B------:R-:W-:Y:S04]  /*19c0*/  LDS R74, [R5+0x200] ;  /* 0x00020000054a7984 */ /* 0x000fe80000000800 */
[----:B------:R-:W2:Y:S02]  /*19d0*/  LDS R75, [R5+0x1200] ;  /* 0x00120000054b7984 */ /* 0x000ea40000000800 */
[----:B--2---:R-:W-:-:S06]  /*19e0*/  WARPGROUP.ARRIVE ;  /* 0x00000000000079c5 */ /* 0x004fcc0000000000 */
        /* <DEDUP_REMOVED lines=103> */
[----:B------:R-:W-:Y:S02]  /*2060*/  UIADD3 UR8, UR6, 0x604, URZ ;  /* 0x0000060406087890 */ /* 0x000fe4000fffe03f */
        /* <DEDUP_REMOVED lines=10> */
[----:B------:R-:W-:Y:S02]  /*2110*/  WARPGROUP.DEPBAR.LE gsb0, 0x0 ;  /* 0x00008000000079c5 */ /* 0x000fe40000010000 */
[----:B------:R-:W-:Y:S04]  /*2120*/  LDS R72, [R4+0x1600] ;  /* 0x0016000004487984 */ /* 0x000fe80000000800 */
[----:B------:R-:W-:Y:S04]  /*2130*/  LDS R73, [R4+0x2600] ;  /* 0x0026000004497984 */ /* 0x000fe80000000800 */
[----:B------:R-:W-:Y:S04]  /*2140*/  LDS R74, [R5+0xe00] ;  /* 0x000e0000054a7984 */ /* 0x000fe80000000800 */
[----:B------:R-:W2:Y:S02]  /*2150*/  LDS R75, [R5+0x1e00] ;  /* 0x001e0000054b7984 */ /* 0x000ea40000000800 */
[----:B--2---:R-:W-:-:S06]  /*2160*/  WARPGROUP.ARRIVE ;  /* 0x00000000000079c5 */ /* 0x004fcc0000000000 */
[----:B------:R-:W-:Y:S03]  /*2170*/  HGMMA.64x64x8.F32.TF32 R24, R72, gdesc[UR8], R24, gsb0 ;  /* 0x04e0000848187df0 */ /* 0x000fe60008002818 */
        /* <DEDUP_REMOVED lines=8> */
[----:B------:R-:W-:Y:S05]  /*2200*/  @!P2 BRA `(.L_x_22) ;  /* 0x000000180078a947 */ /* 0x000fea0003800000 */
[----:B------:R-:W-:Y:S05]  /*2210*/  @!P0 BRA `(.L_x_23) ;  /* 0x0000000000048947 */ /* 0x000fea0003800000 */
[----:B------:R-:W-:Y:S01]  /*2220*/  BPT.TRAP 0x1 ;  /* 0x000000040000795c */ /* 0x000fe20000300000 */
.L_x_23:
[----:B-1----:R-:W-:Y:S05]  /*2230*/  @P1 BRA `(.L_x_24) ;  /* 0x0000000000181947 */ /* 0x002fea0003800000 */
[----:B------:R-:W1:Y:S01]  /*2240*/  S2UR UR6, SR_CgaCtaId ;  /* 0x00000000000679c3 */ /* 0x000e620000008800 */
[----:B------:R-:W-:Y:S02]  /*2250*/  UMOV UR5, 0x400 ;  /* 0x0000040000057882 */ /* 0x000fe40000000000 */
[----:B-1----:R-:W-:-:S06]  /*2260*/  ULEA UR5, UR6, UR5, 0x18 ;  /* 0x0000000506057291 */ /* 0x002fcc000f8ec03f */
[----:B0-----:R-:W-:-:S04]  /*2270*/  LEA R3, R0, UR5, 0x3 ;  /* 0x0000000500037c11 */ /* 0x001fc8000f8e18ff */
[----:B------:R-:W0:Y:S02]  /*2280*/  SYNCS.PHASECHK.TRANS64.TRYWAIT P1, [R3+URZ], R6 ;  /* 0x00000006030075a7 */ /* 0x000e24000802017f */
[----:B0-----:R-:W-:Y:S05]  /*2290*/  @!P1 BRA `(.L_x_25) ;  /* 0x0000005c00609947 */ /* 0x001fea0003800000 */
.L_x_24:
[----:B------:R-:W1:Y:S01]  /*22a0*/  S2UR UR5, SR_CgaCtaId ;  /* 0x00000000000579c3 */ /* 0x000e620000008800 */
[----:B------:R-:W-:Y:S01]  /*22b0*/  IMAD.SHL.U32 R7, R0, 0x4000, RZ ;  /* 0x0000400000077824 */ /* 0x000fe200078e00ff */
[----:B------:R-:W-:Y:S01]  /*22c0*/  UMOV UR6, 0x400 ;  /* 0x0000040000067882 */ /* 0x000fe20000000000 */
[----:B------:R-:W-:Y:S02]  /*22d0*/  LOP3.LUT P1, RZ, R58, 0x4, RZ, 0xc0, !PT ;  /* 0x000000043aff7812 */ /* 0x000fe4000782c0ff */
[----:B0-----:R-:W-:Y:S01]  /*22e0*/  IMAD.IADD R3, R66, 0x1, R7 ;  /* 0x0000000142037824 */ /* 0x001fe200078e0207 */
[----:B-1----:R-:W-:-:S03]  /*22f0*/  ULEA UR6, UR5, UR6, 0x18 ;  /* 0x0000000605067291 */ /* 0x002fc6000f8ec03f */
[----:B------:R-:W-:-:S03]  /*2300*/  UMOV UR5, UR39 ;  /* 0x0000002700057c82 */ /* 0x000fc60008000000 */
[----:B------:R-:W-:-:S05]  /*2310*/  LEA R3, R3, UR6, 0x2 ;  /* 0x0000000603037c11 */ /* 0x000fca000f8e10ff */
[C---:B------:R-:W-:Y:S01]  /*2320*/  VIADD R5, R3.reuse, 0x800 ;  /* 0x0000080003057836 */ /* 0x040fe20000000000 */
[----:B------:R0:W1:Y:S01]  /*2330*/  LDS R76, [R3+0x800] ;  /* 0x00080000034c7984 */ /* 0x0000620000000800 */
[----:B------:R-:W-:Y:S02]  /*2340*/  VIADD R4, R3, 0x890 ;  /* 0x0000089003047836 */ /* 0x000fe40000000000 */
[----:B------:R-:W-:Y:S01]  /*2350*/  @P1 VIADD R4, R5, 0x70 ;  /* 0x0000007005041836 */ /* 0x000fe20000000000 */
[----:B------:R0:W2:Y:S01]  /*2360*/  LDS R77, [R3+0x1800] ;  /* 0x00180000034d7984 */ /* 0x0000a20000000800 */
[----:B------:R-:W3:Y:S03]  /*2370*/  LDC R5, c[0x0][0x28c] ;  /* 0x0000a300ff057b82 */ /* 0x000ee60000000800 */
[----:B------:R0:W4:Y:S04]  /*2380*/  LDS R78, [R4] ;  /* 0x00000000044e7984 */ /* 0x0001280000000800 */
[----:B------:R0:W0:Y:S01]  /*2390*/  LDS R79, [R4+0x1000] ;  /* 0x00100000044f7984 */ /* 0x0000220000000800 */
[----:B---3--:R-:W-:-:S13]  /*23a0*/  ISETP.GE.AND P1, PT, R5, 0x101, PT ;  /* 0x000001010500780c */ /* 0x008fda0003f26270 */
[----:B012-4-:R-:W-:Y:S05]  /*23b0*/  @!P1 BRA `(.L_x_26) ;  /* 0x0000000c00209947 */ /* 0x017fea0003800000 */
[----:B------:R-:W-:Y:S01]  /*23c0*/  R2UR UR9, R0 ;  /* 0x00000000000972ca */ /* 0x000fe200000e0000 */
[----:B------:R-:W-:Y:S01]  /*23d0*/  IMAD.U32 R3, RZ, RZ, UR41 ;  /* 0x00000029ff037e24 */ /* 0x000fe2000f8e00ff */
[----:B------:R-:W-:-:S13]  /*23e0*/  UMOV UR5, UR39 ;  /* 0x0000002700057c82 */ /* 0x000fda0008000000 */
.L_x_34:
[----:B------:R-:W-:-:S04]  /*23f0*/  UIADD3 UR6, UR9, 0x1, URZ ;  /* 0x0000000109067890 */ /* 0x000fc8000fffe03f */
[----:B------:R-:W-:-:S04]  /*2400*/  UISETP.NE.AND UP0, UPT, UR6, 0x2, UPT ;  /* 0x000000020600788c */ /* 0x000fc8000bf05270 */
[----:B------:R-:W-:Y:S02]  /*2410*/  USEL UR7, URZ, 0x1, UP0 ;  /* 0x000000013f077887 */ /* 0x000fe40008000000 */
[----:B------:R-:W-:-:S04]  /*2420*/  USEL UR6, UR6, URZ, UP0 ;  /* 0x0000003f06067287 */ /* 0x000fc80008000000 */
[----:B------:R-:W-:Y:S02]  /*2430*/  LOP3.LUT R10, R10, UR7, RZ, 0x3c, !PT ;  /* 0x000000070a0a7c12 */ /* 0x000fe4000f8e3cff */
[----:B------:R-:W-:Y:S01]  /*2440*/  IMAD.U32 R0, RZ, RZ, UR6 ;  /* 0x00000006ff007e24 */ /* 0x000fe2000f8e00ff */
[----:B0-----:R-:W-:Y:S06]  /*2450*/  @!P0 BRA `(.L_x_27) ;  /* 0x0000000000048947 */ /* 0x001fec0003800000 */
[----:B------:R-:W-:Y:S01]  /*2460*/  BPT.TRAP 0x1 ;  /* 0x000000040000795c */ /* 0x000fe20000300000 */
.L_x_27:
[----:B------:R-:W0:Y:S01]  /*2470*/  S2UR UR7, SR_CgaCtaId ;  /* 0x00000000000779c3 */ /* 0x000e220000008800 */
[----:B------:R-:W-:Y:S01]  /*2480*/  UMOV UR6, 0x400 ;  /* 0x0000040000067882 */ /* 0x000fe20000000000 */
[----:B------:R-:W-:Y:S01]  /*2490*/  SHF.L.U32 R9, R10, 0x1f, RZ ;  /* 0x0000001f0a097819 */ /* 0x000fe200000006ff */
[----:B------:R-:W-:Y:S02]  /*24a0*/  ULEA UR8, UR9, UR4, 0xb ;  /* 0x0000000409087291 */ /* 0x000fe4000f8e583f */
[----:B------:R-:W-:Y:S01]  /*24b0*/  IMAD.U32 R5, RZ, RZ, UR9 ;  /* 0x00000009ff057e24 */ /* 0x000fe2000f8e00ff */
[----:B------:R-:W-:Y:S01]  /*24c0*/  UMOV UR11, 0x40000040 ;  /* 0x40000040000b7882 */ /* 0x000fe20000000000 */
[----:B------:R-:W-:Y:S02]  /*24d0*/  LOP3.LUT P3, RZ, R58, 0x4, RZ, 0xc0, !PT ;  /* 0x000000043aff7812 */ /* 0x000fe4000786c0ff */
[----:B------:R-:W-:Y:S01]  /*24e0*/  IMAD R4, R5, 0x4000, R66 ;  /* 0x0000400005047824 */ /* 0x000fe200078e0242 */
[----:B------:R-:W-:Y:S01]  /*24f0*/  UMOV UR10, UR8 ;  /* 0x00000008000a7c82 */ /* 0x000fe20008000000 */
[----:B0-----:R-:W-:-:S06]  /*2500*/  ULEA UR6, UR7, UR6, 0x18 ;  /* 0x0000000607067291 */ /* 0x001fcc000f8ec03f */
[----:B------:R-:W-:Y:S02]  /*2510*/  LEA R8, R0, UR6, 0x3 ;  /* 0x0000000600087c11 */ /* 0x000fe4000f8e18ff */
[----:B------:R-:W-:Y:S02]  /*2520*/  LEA R6, R4, UR6, 0x2 ;  /* 0x0000000604067c11 */ /* 0x000fe4000f8e10ff */
[----:B------:R0:W1:Y:S01]  /*2530*/  SYNCS.PHASECHK.TRANS64.TRYWAIT P1, [R8+URZ], R9 ;  /* 0x00000009080075a7 */ /* 0x000062000802017f */
[----:B------:R-:W-:Y:S02]  /*2540*/  WARPGROUP.ARRIVE ;  /* 0x00000000000079c5 */ /* 0x000fe40000000000 */
[C---:B------:R-:W-:Y:S02]  /*2550*/  VIADD R4, R6.reuse, 0x900 ;  /* 0x0000090006047836 */ /* 0x040fe40000000000 */
[----:B------:R-:W-:Y:S02]  /*2560*/  VIADD R5, R6, 0x990 ;  /* 0x0000099006057836 */ /* 0x000fe40000000000 */
[----:B------:R-:W-:Y:S01]  /*2570*/  HGMMA.64x64x8.F32.TF32 R24, R76, gdesc[UR8], R24, gsb0 ;  /* 0x04e000084c187df0 */ /* 0x000fe20008002818 */
[----:B------:R-:W-:Y:S01]  /*2580*/  @P3 VIADD R5, R4, 0x70 ;  /* 0x0000007004053836 */ /* 0x000fe20000000000 */
[----:B------:R-:W-:Y:S01]  /*2590*/  UIADD3 UR10, UR8, 0x2, URZ ;  /* 0x00000002080a7890 */ /* 0x000fe2000fffe03f */
[----:B------:R-:W-:Y:S01]  /*25a0*/  UMOV UR11, 0x40000040 ;  /* 0x40000040000b7882 */ /* 0x000fe20000000000 */
[----:B------:R-:W-:-:S02]  /*25b0*/  WARPGROUP.DEPBAR.LE gsb0, 0x0 ;  /* 0x00008000000079c5 */ /* 0x000fc40000010000 */
[----:B------:R-:W-:Y:S04]  /*25c0*/  LDS R72, [R6+0x900] ;  /* 0x0009000006487984 */ /* 0x000fe80000000800 */
[----:B------:R-:W-:Y:S04]  /*25d0*/  LDS R73, [R6+0x1900] ;  /* 0x0019000006497984 */ /* 0x000fe80000000800 */
[----:B------:R-:W-:Y:S04]  /*25e0*/  LDS R74, [R5] ;  /* 0x00000000054a7984 */ /* 0x000fe80000000800 */
[----:B------:R-:W2:Y:S02]  /*25f0*/  LDS R75, [R5+0x1000] ;  /* 0x00100000054b7984 */ /* 0x000ea40000000800 */
[----:B--2---:R-:W-:-:S06]  /*2600*/  WARPGROUP.ARRIVE ;  /* 0x00000000000079c5 */ /* 0x004fcc0000000000 */
[----:B------:R-:W-:Y:S03]  /*2610*/  HGMMA.64x64x8.F32.TF32 R24, R72, gdesc[UR8], R24, gsb0 ;  /* 0x04e0000848187df0 */ /* 0x000fe60008002818 */
[----:B------:R-:W-:Y:S02]  /*2620*/  WARPGROUP.DEPBAR.LE gsb0, 0x0 ;  /* 0x00008000000079c5 */ /* 0x000fe40000010000 */
[----:B------:R0:W2:Y:S04]  /*2630*/  LDS R72, [R6+0xa00] ;  /* 0x000a000006487984 */ /* 0x0000a80000000800 */
[----:B------:R0:W3:Y:S04]  /*2640*/  LDS R73, [R6+0x1a00] ;  /* 0x001a000006497984 */ /* 0x0000e80000000800 */
[----:B------:R0:W4:Y:S04]  /*2650*/  LDS R74, [R5+0x100] ;  /* 0x00010000054a7984 */ /* 0x0001280000000800 */
[----:B------:R0:W0:Y:S01]  /*2660*/  LDS R75, [R5+0x1100] ;  /* 0x00110000054b7984 */ /* 0x0000220000000800 */
[----:B-1----:R-:W-:Y:S05]  /*2670*/  @!P0 BRA `(.L_x_28) ;  /* 0x0000000000048947 */ /* 0x002fea0003800000 */
[----:B------:R-:W-:Y:S01]  /*2680*/  BPT.TRAP 0x1 ;  /* 0x000000040000795c */ /* 0x000fe20000300000 */
.L_x_28:
[----:B------:R-:W-:Y:S01]  /*2690*/  ULEA UR7, UR5, UR6, 0x3 ;  /* 0x0000000605077291 */ /* 0x000fe2000f8e183f */
[----:B------:R-:W-:-:S03]  /*26a0*/  ISETP.GT.U32.AND P2, PT, R16, 0x1, PT ;  /* 0x000000011000780c */ /* 0x000fc60003f44070 */
[----:B------:R-:W-:-:S04]  /*26b0*/  UIADD3 UR7, UR7, 0x10, URZ ;  /* 0x0000001007077890 */ /* 0x000fc8000fffe03f */
[----:B------:R-:W-:-:S09]  /*26c0*/  UPRMT UR7, URZ, 0x654, UR7 ;  /* 0x000006543f077896 */ /* 0x000fd20008000007 */
[----:B------:R-:W-:Y:S01]  /*26d0*/  SYNCS.ARRIVE.TRANS64.RED.A1T0 RZ, [UR7], RZ ;  /* 0x000000ffffff79a7 */ /* 0x000fe20008100407 */
[----:B------:R-:W-:Y:S05]  /*26e0*/  @P2 BRA `(.L_x_29) ;  /* 0x0000000000042947 */ /* 0x000fea0003800000 */
[----:B------:R-:W-:Y:S01]  /*26f0*/  BPT.TRAP 0x1 ;  /* 0x000000040000795c */ /* 0x000fe20000300000 */
.L_x_29:
[----:B------:R-:W-:Y:S01]  /*2700*/  UIADD3 UR10, UR8, 0x4, URZ ;  /* 0x00000004080a7890 */ /* 0x000fe2000fffe03f */
[----:B0-234-:R-:W-:Y:S01]  /*2710*/  WARPGROUP.ARRIVE ;  /* 0x00000000000079c5 */ /* 0x01dfe20000000000 */
[----:B------:R-:W-:Y:S01]  /*2720*/  UMOV UR11, 0x40000040 ;  /* 0x40000040000b7882 */ /* 0x000fe20000000000 */
[----:B------:R-:W-:-:S04]  /*2730*/  UIADD3 UR5, UR5, 0x1, URZ ;  /* 0x0000000105057890 */ /* 0x000fc8000fffe03f */
[----:B------:R-:W-:Y:S02]  /*2740*/  UISETP.NE.AND UP0, UPT, UR5, 0x2, UPT ;  /* 0x000000020500788c */ /* 0x000fe4000bf05270 */
[----:B------:R-:W-:Y:S01]  /*2750*/  HGMMA.64x64x8.F32.TF32 R24, R72, gdesc[UR8], R24, gsb0 ;  /* 0x04e0000848187df0 */ /* 0x000fe20008002818 */
[----:B------:R-:W-:Y:S01]  /*2760*/  UIADD3 UR10, UR8, 0x6, URZ ;  /* 0x00000006080a7890 */ /* 0x000fe2000fffe03f */
[----:B------:R-:W-:Y:S01]  /*2770*/  UMOV UR11, 0x40000040 ;  /* 0x40000040000b7882 */ /* 0x000fe20000000000 */
[----:B------:R-:W-:Y:S01]  /*2780*/  USEL UR5, UR5, URZ, UP0 ;  /* 0x0000003f05057287 */ /* 0x000fe20008000000 */
[----:B------:R-:W-:Y:S02]  /*2790*/  WARPGROUP.DEPBAR.LE gsb0, 0x0 ;  /* 0x00008000000079c5 */ /* 0x000fe40000010000 */
[----:B------:R-:W-:Y:S04]  /*27a0*/  LDS R72, [R6+0xb00] ;  /* 0x000b000006487984 */ /* 0x000fe80000000800 */
[----:B------:R-:W-:Y:S04]  /*27b0*/  LDS R73, [R6+0x1b00] ;  /* 0x001b000006497984 */ /* 0x000fe80000000800 */
[----:B------:R-:W-:Y:S04]  /*27c0*/  LDS R74, [R5+0x200] ;  /* 0x00020000054a7984 */ /* 0x000fe80000000800 */
[----:B------:R-:W0:Y:S02]  /*27d0*/  LDS R75, [R5+0x1200] ;  /* 0x00120000054b7984 */ /* 0x000e240000000800 */
[----:B0-----:R-:W-:-:S06]  /*27e0*/  WARPGROUP.ARRIVE ;  /* 0x00000000000079c5 */ /* 0x001fcc0000000000 */
[----:B------:R-:W-:Y:S01]  /*27f0*/  HGMMA.64x64x8.F32.TF32 R24, R72, gdesc[UR8], R24, gsb0 ;  /* 0x04e0000848187df0 */ /* 0x000fe20008002818 */
[----:B------:R-:W-:Y:S01]  /*2800*/  UIADD3 UR10, UR8, 0x200, URZ ;  /* 0x00000200080a7890 */ /* 0x000fe2000fffe03f */
[----:B------:R-:W-:Y:S01]  /*2810*/  UMOV UR11, 0x40000040 ;  /* 0x40000040000b7882 */ /* 0x000fe20000000000 */
        /* <DEDUP_REMOVED lines=96> */
[----:B------:R-:W-:Y:S03]  /*2e20*/  HGMMA.64x64x8.F32.TF32 R24, R72, gdesc[UR8], R24, gsb0 ;  /* 0x04e0000848187df0 */ /* 0x000fe60008002818 */
[----:B------:R-:W-:Y:S02]  /*2e30*/  WARPGROUP.DEPBAR.LE gsb0, 0x0 ;  /* 0x00008000000079c5 */ /* 0x000fe40000010000 */
[----:B------:R0:W1:Y:S04]  /*2e40*/  LDS R72, [R6+0x1700] ;  /* 0x0017000006487984 */ /* 0x0000680000000800 */
[----:B------:R0:W2:Y:S04]  /*2e50*/  LDS R73, [R6+0x2700] ;  /* 0x0027000006497984 */ /* 0x0000a80000000800 */
[----:B------:R0:W3:Y:S04]  /*2e60*/  LDS R74, [R5+0xe00] ;  /* 0x000e0000054a7984 */ /* 0x0000e80000000800 */
[----:B------:R0:W4:Y:S01]  /*2e70*/  LDS R75, [R5+0x1e00] ;  /* 0x001e0000054b7984 */ /* 0x0001220000000800 */
[----:B------:R-:W-:Y:S05]  /*2e80*/  @!P0 BRA `(.L_x_30) ;  /* 0x0000000000048947 */ /* 0x000fea0003800000 */
[----:B------:R-:W-:Y:S01]  /*2e90*/  BPT.TRAP 0x1 ;  /* 0x000000040000795c */ /* 0x000fe20000300000 */
.L_x_30:
[----:B------:R-:W-:Y:S01]  /*2ea0*/  SHF.L.U32 R7, R0, 0xe, RZ ;  /* 0x0000000e00077819 */ /* 0x000fe200000006ff */
[----:B------:R-:W-:Y:S04]  /*2eb0*/  BSSY B0, `(.L_x_31) ;  /* 0x0000009000007945 */ /* 0x000fe80003800000 */
[----:B------:R-:W-:-:S05]  /*2ec0*/  IMAD.IADD R4, R66, 0x1, R7 ;  /* 0x0000000142047824 */ /* 0x000fca00078e0207 */
[----:B0-----:R-:W-:-:S05]  /*2ed0*/  LEA R5, R4, UR6, 0x2 ;  /* 0x0000000604057c11 */ /* 0x001fca000f8e10ff */
[C---:B------:R-:W-:Y:S02]  /*2ee0*/  VIADD R6, R5.reuse, 0x800 ;  /* 0x0000080005067836 */ /* 0x040fe40000000000 */
[----:B------:R-:W-:Y:S02]  /*2ef0*/  VIADD R4, R5, 0x890 ;  /* 0x0000089005047836 */ /* 0x000fe40000000000 */
[----:B------:R-:W-:Y:S01]  /*2f00*/  @P3 VIADD R4, R6, 0x70 ;  /* 0x0000007006043836 */ /* 0x000fe20000000000 */
[----:B------:R-:W-:Y:S06]  /*2f10*/  @P1 BRA `(.L_x_32) ;  /* 0x0000000000081947 */ /* 0x000fec0003800000 */
[----:B------:R-:W0:Y:S02]  /*2f20*/  SYNCS.PHASECHK.TRANS64.TRYWAIT P1, [R8+URZ], R9 ;  /* 0x00000009080075a7 */ /* 0x000e24000802017f */
[----:B0-----:R-:W-:Y:S05]  /*2f30*/  @!P1 BRA `(.L_x_33) ;  /* 0x00000050004c9947 */ /* 0x001fea0003800000 */
.L_x_32:
[----:B------:R-:W-:Y:S05]  /*2f40*/  BSYNC B0 ;  /* 0x0000000000007941 */ /* 0x000fea0003800000 */
.L_x_31:
[----:B------:R0:W0:Y:S01]  /*2f50*/  LDS R76, [R5+0x800] ;  /* 0x00080000054c7984 */ /* 0x0000220000000800 */
[----:B------:R-:W-:Y:S05]  /*2f60*/  WARPSYNC.ALL ;  /* 0x0000000000007948 */ /* 0x000fea0003800000 */
[----:B------:R0:W0:Y:S04]  /*2f70*/  LDS R77, [R5+0x1800] ;  /* 0x00180000054d7984 */ /* 0x0000280000000800 */
[----:B------:R0:W0:Y:S04]  /*2f80*/  LDS R78, [R4] ;  /* 0x00000000044e7984 */ /* 0x0000280000000800 */
[----:B------:R0:W0:Y:S01]  /*2f90*/  LDS R79, [R4+0x1000] ;  /* 0x00100000044f7984 */ /* 0x0000220000000800 */
[----:B------:R-:W-:Y:S01]  /*2fa0*/  UIADD3 UR8, UR8, 0x606, URZ ;  /* 0x0000060608087890 */ /* 0x000fe2000fffe03f */
[----:B-1234-:R-:W-:Y:S01]  /*2fb0*/  WARPGROUP.ARRIVE ;  /* 0x00000000000079c5 */ /* 0x01efe20000000000 */
[----:B------:R-:W-:Y:S01]  /*2fc0*/  UMOV UR11, 0x40000040 ;  /* 0x40000040000b7882 */ /* 0x000fe20000000000 */
[C---:B------:R-:W-:Y:S01]  /*2fd0*/  ISETP.GT.AND P1, PT, R3.reuse, 0x2, PT ;  /* 0x000000020300780c */ /* 0x040fe20003f24270 */
[----:B------:R-:W-:Y:S01]  /*2fe0*/  VIADD R3, R3, 0xffffffff ;  /* 0xffffffff03037836 */ /* 0x000fe20000000000 */
[----:B------:R-:W-:-:S02]  /*2ff0*/  R2UR UR9, R0 ;  /* 0x00000000000972ca */ /* 0x000fc400000e0000 */
[----:B------:R-:W-:-:S11]  /*3000*/  UMOV UR10, UR8 ;  /* 0x00000008000a7c82 */ /* 0x000fd60008000000 */
[----:B------:R-:W-:Y:S03]  /*3010*/  HGMMA.64x64x8.F32.TF32 R24, R72, gdesc[UR8], R24, gsb0 ;  /* 0x04e0000848187df0 */ /* 0x000fe60008002818 */
[----:B------:R-:W-:Y:S02]  /*3020*/  WARPGROUP.DEPBAR.LE gsb0, 0x0 ;  /* 0x00008000000079c5 */ /* 0x000fe40000010000 */
[----:B------:R-:W-:Y:S05]  /*3030*/  @P1 BRA `(.L_x_34) ;  /* 0xfffffff000ec1947 */ /* 0x000fea000383ffff */
.L_x_26:
[----:B0-----:R-:W-:Y:S01]  /*3040*/  IMAD.MOV.U32 R5, RZ, RZ, 0x40000040 ;  /* 0x40000040ff057424 */ /* 0x001fe200078e00ff */
[----:B------:R-:W-:Y:S01]  /*3050*/  LEA R4, R0, UR4, 0xb ;  /* 0x0000000400047c11 */ /* 0x000fe2000f8e58ff */
[----:B------:R-:W-:Y:S01]  /*3060*/  WARPGROUP.ARRIVE ;  /* 0x00000000000079c5 */ /* 0x000fe20000000000 */
[----:B------:R-:W-:Y:S01]  /*3070*/  IMAD.IADD R7, R66, 0x1, R7 ;  /* 0x0000000142077824 */ /* 0x000fe200078e0207 */
[----:B------:R-:W-:Y:S02]  /*3080*/  LOP3.LUT P1, RZ, R58, 0x4, RZ, 0xc0, !PT ;  /* 0x000000043aff7812 */ /* 0x000fe4000782c0ff */
[----:B------:R-:W-:Y:S02]  /*3090*/  R2UR UR10, R4 ;  /* 0x00000000040a72ca */ /* 0x000fe400000e0000 */
[----:B------:R-:W-:Y:S02]  /*30a0*/  R2UR UR11, R5 ;  /* 0x00000000050b72ca */ /* 0x000fe400000e0000 */
[----:B------:R-:W-:Y:S01]  /*30b0*/  LEA R3, R7, UR6, 0x2 ;  /* 0x0000000607037c11 */ /* 0x000fe2000f8e10ff */
[----:B------:R-:W-:-:S04]  /*30c0*/  IMAD.MOV.U32 R7, RZ, RZ, 0x40000040 ;  /* 0x40000040ff077424 */ /* 0x000fc800078e00ff */
[C---:B------:R-:W-:Y:S02]  /*30d0*/  VIADD R6, R3.reuse, 0x900 ;  /* 0x0000090003067836 */ /* 0x040fe40000000000 */
[----:B------:R-:W-:Y:S02]  /*30e0*/  VIADD R0, R3, 0x990 ;  /* 0x0000099003007836 */ /* 0x000fe40000000000 */
[----:B------:R-:W-:Y:S02]  /*30f0*/  @P1 VIADD R0, R6, 0x70 ;  /* 0x0000007006001836 */ /* 0x000fe40000000000 */
[----:B------:R-:W-:Y:S01]  /*3100*/  HGMMA.64x64x8.F32.TF32 R24, R76, gdesc[UR8], R24, gsb0 ;  /* 0x04e000084c187df0 */ /* 0x000fe20008002818 */
[----:B------:R-:W-:Y:S01]  /*3110*/  VIADD R6, R4, 0x2 ;  /* 0x0000000204067836 */ /* 0x000fe20000000000 */
[----:B------:R-:W-:-:S04]  /*3120*/  R2UR UR11, R7 ;  /* 0x00000000070b72ca */ /* 0x000fc800000e0000 */
[----:B------:R-:W-:Y:S01]  /*3130*/  R2UR UR10, R6 ;  /* 0x00000000060a72ca */ /* 0x000fe200000e0000 */
[----:B------:R-:W-:Y:S02]  /*3140*/  WARPGROUP.DEPBAR.LE gsb0, 0x0 ;  /* 0x00008000000079c5 */ /* 0x000fe40000010000 */
[----:B------:R-:W-:Y:S04]  /*3150*/  LDS R72, [R3+0x900] ;  /* 0x0009000003487984 */ /* 0x000fe80000000800 */
[----:B------:R-:W-:Y:S04]  /*3160*/  LDS R73, [R3+0x1900] ;  /* 0x0019000003497984 */ /* 0x000fe80000000800 */
[----:B------:R-:W-:Y:S04]  /*3170*/  LDS R74, [R0] ;  /* 0x00000000004a7984 */ /* 0x000fe80000000800 */
        /* <DEDUP_REMOVED lines=10> */
.L_x_35:
[----:B------:R-:W-:Y:S01]  /*3220*/  ULEA UR6, UR5, UR6, 0x3 ;  /* 0x0000000605067291 */ /* 0x000fe2000f8e183f */
[----:B------:R-:W-:-:S03]  /*3230*/  ISETP.GT.U32.AND P1, PT, R16, 0x1, PT ;  /* 0x000000011000780c */ /* 0x000fc60003f24070 */
[----:B------:R-:W-:-:S04]  /*3240*/  UIADD3 UR6, UR6, 0x10, URZ ;  /* 0x0000001006067890 */ /* 0x000fc8000fffe03f */
[----:B------:R-:W-:-:S09]  /*3250*/  UPRMT UR6, URZ, 0x654, UR6 ;  /* 0x000006543f067896 */ /* 0x000fd20008000006 */
[----:B------:R-:W-:Y:S01]  /*3260*/  SYNCS.ARRIVE.TRANS64.RED.A1T0 RZ, [UR6], RZ ;  /* 0x000000ffffff79a7 */ /* 0x000fe20008100406 */
[----:B------:R-:W-:Y:S05]  /*3270*/  @P1 BRA `(.L_x_36) ;  /* 0x0000000000041947 */ /* 0x000fea0003800000 */
[----:B------:R-:W-:Y:S01]  /*3280*/  BPT.TRAP 0x1 ;  /* 0x000000040000795c */ /* 0x000fe20000300000 */
.L_x_36:
[----:B------:R-:W-:Y:S01]  /*3290*/  VIADD R6, R4, 0x4 ;  /* 0x0000000404067836 */ /* 0x000fe20000000000 */
[----:B-1234-:R-:W-:Y:S01]  /*32a0*/  WARPGROUP.ARRIVE ;  /* 0x00000000000079c5 */ /* 0x01efe20000000000 */
[----:B------:R-:W-:Y:S02]  /*32b0*/  IMAD.MOV.U32 R7, RZ, RZ, 0x40000040 ;  /* 0x40000040ff077424 */ /* 0x000fe400078e00ff */
[----:B------:R-:W-:Y:S01]  /*32c0*/  IMAD.MOV.U32 R5, RZ, RZ, 0x40000040 ;  /* 0x40000040ff057424 */ /* 0x000fe200078e00ff */
[----:B------:R-:W-:Y:S01]  /*32d0*/  R2UR UR6, R6 ;  /* 0x00000000060672ca */ /* 0x000fe200000e0000 */
[----:B------:R-:W-:Y:S01]  /*32e0*/  VIADD R6, R4, 0x6 ;  /* 0x0000000604067836 */ /* 0x000fe20000000000 */
[----:B------:R-:W-:Y:S01]  /*32f0*/  R2UR UR7, R7 ;  /* 0x00000000070772ca */ /* 0x000fe200000e0000 */
[----:B------:R-:W-:-:S12]  /*3300*/  IMAD.MOV.U32 R7, RZ, RZ, 0x40000040 ;  /* 0x40000040ff077424 */ /* 0x000fd800078e00ff */
[----:B------:R-:W-:Y:S01]  /*3310*/  HGMMA.64x64x8.F32.TF32 R24, R72, gdesc[UR4], R24, gsb0 ;  /* 0x04e0000448187df0 */ /* 0x000fe20008002818 */
[----:B------:R-:W-:Y:S01]  /*3320*/  R2UR UR6, R6 ;  /* 0x00000000060672ca */ /* 0x000fe200000e0000 */
[----:B------:R-:W-:Y:S01]  /*3330*/  VIADD R6, R4, 0x200 ;  /* 0x0000020004067836 */ /* 0x000fe20000000000 */
[----:B------:R-:W-:Y:S01]  /*3340*/  R2UR UR7, R7 ;  /* 0x00000000070772ca */ /* 0x000fe200000e0000 */
[----:B------:R-:W-:Y:S01]  /*3350*/  IMAD.MOV.U32 R7, RZ, RZ, 0x40000040 ;  /* 0x40000040ff077424 */ /* 0x000fe200078e00ff */
[----:B------:R-:W-:Y:S02]  /*3360*/  WARPGROUP.DEPBAR.LE gsb0, 0x0 ;  /* 0x00008000000079c5 */ /* 0x000fe40000010000 */
[----:B------:R-:W-:Y:S04]  /*3370*/  LDS R72, [R3+0xb00] ;  /* 0x000b000003487984 */ /* 0x000fe80000000800 */
[----:B------:R-:W-:Y:S04]  /*3380*/  LDS R73, [R3+0x1b00] ;  /* 0x001b000003497984 */ /* 0x000fe80000000800 */
[----:B------:R-:W-:Y:S04]  /*3390*/  LDS R74, [R0+0x200] ;  /* 0x00020000004a7984 */ /* 0x000fe80000000800 */
[----:B------:R-:W1:Y:S02]  /*33a0*/  LDS R75, [R0+0x1200] ;  /* 0x00120000004b7984 */ /* 0x000e640000000800 */
[----:B-1----:R-:W-:-:S06]  /*33b0*/  WARPGROUP.ARRIVE ;  /* 0x00000000000079c5 */ /* 0x002fcc0000000000 */
        /* <DEDUP_REMOVED lines=69> */
[----:B------:R-:W-:Y:S02]  /*3810*/  R2UR UR7, R7 ;  /* 0x00000000070772ca */ /* 0x000fe400000e0000 */
[----:B------:R-:W-:Y:S01]  /*3820*/  MOV R7, 0x40000040 ;  /* 0x4000004000077802 */ /* 0x000fe20000000f00 */
        /* <DEDUP_REMOVED lines=30> */
[C---:B------:R-:W-:Y:S01]  /*3a10*/  VIADD R6, R4.reuse, 0x604 ;  /* 0x0000060404067836 */ /* 0x040fe20000000000 */
[----:B------:R-:W-:Y:S01]  /*3a20*/  R2UR UR7, R7 ;  /* 0x00000000070772ca */ /* 0x000fe200000e0000 */
[----:B------:R-:W-:Y:S02]  /*3a30*/  IMAD.MOV.U32 R7, RZ, RZ, 0x40000040 ;  /* 0x40000040ff077424 */ /* 0x000fe400078e00ff */
[----:B------:R-:W-:Y:S01]  /*3a40*/  VIADD R4, R4, 0x606 ;  /* 0x0000060604047836 */ /* 0x000fe20000000000 */
[----:B------:R-:W-:Y:S02]  /*3a50*/  WARPGROUP.DEPBAR.LE gsb0, 0x0 ;  /* 0x00008000000079c5 */ /* 0x000fe40000010000 */
[----:B------:R-:W-:Y:S04]  /*3a60*/  LDS R72, [R3+0x1500] ;  /* 0x0015000003487984 */ /* 0x000fe80000000800 */
[----:B------:R-:W-:Y:S04]  /*3a70*/  LDS R73, [R3+0x2500] ;  /* 0x0025000003497984 */ /* 0x000fe80000000800 */
[----:B------:R-:W-:Y:S04]  /*3a80*/  LDS R74, [R0+0xc00] ;  /* 0x000c0000004a7984 */ /* 0x000fe80000000800 */
[----:B------:R-:W1:Y:S02]  /*3a90*/  LDS R75, [R0+0x1c00] ;  /* 0x001c0000004b7984 */ /* 0x000e640000000800 */
[----:B-1----:R-:W-:-:S06]  /*3aa0*/  WARPGROUP.ARRIVE ;  /* 0x00000000000079c5 */ /* 0x002fcc0000000000 */
[----:B------:R-:W-:Y:S01]  /*3ab0*/  HGMMA.64x64x8.F32.TF32 R24, R72, gdesc[UR4], R24, gsb0 ;  /* 0x04e0000448187df0 */ /* 0x000fe20008002818 */
[----:B------:R-:W-:Y:S02]  /*3ac0*/  R2UR UR6, R6 ;  /* 0x00000000060672ca */ /* 0x000fe400000e0000 */
[----:B------:R-:W-:Y:S01]  /*3ad0*/  R2UR UR7, R7 ;  /* 0x00000000070772ca */ /* 0x000fe200000e0000 */
        /* <DEDUP_REMOVED lines=15> */
[----:B------:R-:W-:Y:S03]  /*3bd0*/  HGMMA.64x64x8.F32.TF32 R24, R72, gdesc[UR4], R24, gsb0 ;  /* 0x04e0000448187df0 */ /* 0x000fe60008002818 */
[----:B------:R-:W-:Y:S02]  /*3be0*/  WARPGROUP.DEPBAR.LE gsb0, 0x0 ;  /* 0x00008000000079c5 */ /* 0x000fe40000010000 */
.L_x_22:
[----:B------:R-:W-:Y:S05]  /*3bf0*/  @!P0 BRA `(.L_x_37) ;  /* 0x0000000000048947 */ /* 0x000fea0003800000 */
[----:B------:R-:W-:Y:S01]  /*3c00*/  BPT.TRAP 0x1 ;  /* 0x000000040000795c */ /* 0x000fe20000300000 */
.L_x_37:
[----:B------:R-:W2:Y:S01]  /*3c10*/  S2UR UR6, SR_CgaCtaId ;  /* 0x00000000000679c3 */ /* 0x000ea20000008800 */
[----:B------:R-:W-:Y:S01]  /*3c20*/  UIADD3 UR4, UR40, 0x1, UR39 ;  /* 0x0000000128047890 */ /* 0x000fe2000fffe027 */
[----:B------:R-:W-:Y:S01]  /*3c30*/  ISETP.GT.U32.AND P0, PT, R16, 0x1, PT ;  /* 0x000000011000780c */ /* 0x000fe20003f04070 */
[----:B------:R-:W-:Y:S02]  /*3c40*/  UMOV UR5, 0x400 ;  /* 0x0000040000057882 */ /* 0x000fe40000000000 */
[----:B------:R-:W-:-:S04]  /*3c50*/  USHF.L.U32 UR4, UR4, 0x3, URZ ;  /* 0x0000000304047899 */ /* 0x000fc8000800063f */
[----:B------:R-:W-:Y:S02]  /*3c60*/  ULOP3.LUT UR4, UR4, 0x8, URZ, 0xc0, !UPT ;  /* 0x0000000804047892 */ /* 0x000fe4000f8ec03f */
[----:B--2---:R-:W-:-:S04]  /*3c70*/  ULEA UR5, UR6, UR5, 0x18 ;  /* 0x0000000506057291 */ /* 0x004fc8000f8ec03f */
[----:B------:R-:W-:-:S04]  /*3c80*/  UIADD3 UR4, UR5, 0x10, UR4 ;  /* 0x0000001005047890 */ /* 0x000fc8000fffe004 */
[----:B------:R-:W-:-:S09]  /*3c90*/  UPRMT UR4, URZ, 0x654, UR4 ;  /* 0x000006543f047896 */ /* 0x000fd20008000004 */
[----:B------:R-:W-:Y:S01]  /*3ca0*/  SYNCS.ARRIVE.TRANS64.RED.A1T0 RZ, [UR4], RZ ;  /* 0x000000ffffff79a7 */ /* 0x000fe20008100404 */
[----:B------:R-:W-:Y:S05]  /*3cb0*/  @P0 BRA `(.L_x_38) ;  /* 0x0000000000040947 */ /* 0x000fea0003800000 */
[----:B------:R-:W-:Y:S01]  /*3cc0*/  BPT.TRAP 0x1 ;  /* 0x000000040000795c */ /* 0x000fe20000300000 */
.L_x_38:
[----:B------:R-:W-:Y:S01]  /*3cd0*/  SHF.R.S32.HI R11, RZ, 0x1f, R69 ;  /* 0x0000001fff0b7819 */ /* 0x000fe20000011445 */
[----:B------:R-:W-:Y:S01]  /*3ce0*/  ULDC.64 UR4, c[0x0][0x5d0] ;  /* 0x0001740000047ab9 */ /* 0x000fe20000000a00 */
[----:B------:R-:W-:Y:S01]  /*3cf0*/  IMAD.SHL.U32 R68, R68, 0x40, RZ ;  /* 0x0000004044447824 */ /* 0x000fe200078e00ff */
[----:B------:R-:W-:Y:S01]  /*3d00*/  ULDC UR6, c[0x0][0x288] ;  /* 0x0000a20000067ab9 */ /* 0x000fe20000000800 */
[----:B------:R-:W-:-:S03]  /*3d10*/  IMAD.WIDE R20, R71, 0x80, R22 ;  /* 0x0000008047147825 */ /* 0x000fc600078e0216 */
[C---:B0-----:R-:W-:Y:S01]  /*3d20*/  LOP3.LUT R6, R68.reuse, 0x6, R62, 0xf8, !PT ;  /* 0x0000000644067812 */ /* 0x041fe200078ef83e */
[----:B------:R-:W-:Y:S01]  /*3d30*/  IMAD R0, R11, UR4, RZ ;  /* 0x000000040b007c24 */ /* 0x000fe2000f8e02ff */
[----:B------:R-:W-:Y:S01]  /*3d40*/  ISETP.GE.AND P0, PT, R68, UR6, PT ;  /* 0x0000000644007c0c */ /* 0x000fe2000bf06270 */
[----:B------:R-:W-:Y:S01]  /*3d50*/  ULDC UR6, c[0x0][0x284] ;  /* 0x0000a10000067ab9 */ /* 0x000fe20000000800 */
[----:B------:R-:W-:Y:S01]  /*3d60*/  SHF.R.S32.HI R7, RZ, 0x1f, R6 ;  /* 0x0000001fff077819 */ /* 0x000fe20000011406 */
[----:B------:R-:W-:Y:S02]  /*3d70*/  IMAD R3, R69, UR5, R0 ;  /* 0x0000000545037c24 */ /* 0x000fe4000f8e0200 */
[----:B------:R-:W-:Y:S02]  /*3d80*/  IMAD.SHL.U32 R0, R71, 0x80, RZ ;  /* 0x0000008047007824 */ /* 0x000fe400078e00ff */
[----:B------:R-:W-:Y:S01]  /*3d90*/  IMAD.WIDE.U32 R4, R69, UR4, R6 ;  /* 0x0000000445047c25 */ /* 0x000fe2000f8e0006 */
[----:B------:R-:W-:-:S02]  /*3da0*/  ULDC.64 UR4, c[0x0][0x5c8] ;  /* 0x0001720000047ab9 */ /* 0x000fc40000000a00 */
[----:B------:R-:W-:Y:S01]  /*3db0*/  ISETP.GE.OR P0, PT, R0, UR6, P0 ;  /* 0x0000000600007c0c */ /* 0x000fe20008706670 */
[----:B------:R-:W-:Y:S02]  /*3dc0*/  IMAD R9, R21, UR4, RZ ;  /* 0x0000000415097c24 */ /* 0x000fe4000f8e02ff */
[----:B------:R-:W-:Y:S02]  /*3dd0*/  IMAD.IADD R5, R5, 0x1, R3 ;  /* 0x0000000105057824 */ /* 0x000fe400078e0203 */
[C---:B------:R-:W-:Y:S02]  /*3de0*/  IMAD R9, R20.reuse, UR5, R9 ;  /* 0x0000000514097c24 */ /* 0x040fe4000f8e0209 */
[----:B------:R-:W-:-:S04]  /*3df0*/  IMAD.WIDE.U32 R72, R20, UR4, R4 ;  /* 0x0000000414487c25 */ /* 0x000fc8000f8e0004 */
[----:B------:R-:W-:Y:S02]  /*3e00*/  IMAD.MOV.U32 R71, RZ, RZ, -0x1 ;  /* 0xffffffffff477424 */ /* 0x000fe400078e00ff */
[----:B------:R-:W-:Y:S05]  /*3e10*/  @P0 BRA `(.L_x_39) ;  /* 0x0000001800c80947 */ /* 0x000fea0003800000 */
[----:B-----5:R-:W-:Y:S01]  /*3e20*/  FSETP.NEU.AND P0, PT, R57, RZ, PT ;  /* 0x000000ff3900720b */ /* 0x020fe20003f0d000 */
[----:B------:R-:W-:Y:S01]  /*3e30*/  IMAD.IADD R3, R67, 0x1, -R68 ;  /* 0x0000000143037824 */ /* 0x000fe200078e0a44 */
[----:B------:R-:W-:Y:S01]  /*3e40*/  BSSY B0, `(.L_x_39) ;  /* 0x00001af000007945 */ /* 0x000fe20003800000 */
[----:B------:R-:W-:Y:S02]  /*3e50*/  IMAD.IADD R0, R59, 0x1, -R0 ;  /* 0x000000013b007824 */ /* 0x000fe400078e0a00 */
[----:B------:R-:W-:Y:S01]  /*3e60*/  IMAD.IADD R81, R73, 0x1, R9 ;  /* 0x0000000149517824 */ /* 0x000fe200078e0209 */
[----:B-1----:R-:W-:-:S04]  /*3e70*/  ISETP.GT.AND P1, PT, R3, RZ, PT ;  /* 0x000000ff0300720c */ /* 0x002fc80003f24270 */
[----:B------:R-:W-:-:S03]  /*3e80*/  ISETP.GT.AND P3, PT, R0, RZ, P1 ;  /* 0x000000ff0000720c */ /* 0x000fc60000f64270 */
[----:B------:R-:W-:Y:S10]  /*3e90*/  @!P0 BRA `(.L_x_40) ;  /* 0x0000001000cc8947 */ /* 0x000ff40003800000 */
[----:B------:R-:W0:Y:S01]  /*3ea0*/  LDC.64 R74, c[0x0][0x5b8] ;  /* 0x00016e00ff4a7b82 */ /* 0x000e220000000a00 */
[----:B------:R-:W-:-:S07]  /*3eb0*/  ULDC.64 UR4, c[0x0][0x5c0] ;  /* 0x0001700000047ab9 */ /* 0x000fce0000000a00 */
[----:B------:R-:W1:Y:S08]  /*3ec0*/  LDC.64 R76, c[0x0][0x5b0] ;  /* 0x00016c00ff4c7b82 */ /* 0x000e700000000a00 */
[----:B------:R-:W2:Y:S01]  /*3ed0*/  LDC.64 R78, c[0x0][0x5a8] ;  /* 0x00016a00ff4e7b82 */ /* 0x000ea20000000a00 */
[-C--:B0-----:R-:W-:Y:S02]  /*3ee0*/  IMAD R4, R11, R74.reuse, RZ ;  /* 0x0000004a0b047224 */ /* 0x081fe400078e02ff */
[----:B------:R-:W-:-:S04]  /*3ef0*/  IMAD.WIDE.U32 R10, R69, R74, R6 ;  /* 0x0000004a450a7225 */ /* 0x000fc800078e0006 */
[----:B------:R-:W-:Y:S02]  /*3f00*/  IMAD R19, R69, R75, R4 ;  /* 0x0000004b45137224 */ /* 0x000fe400078e0204 */
[-C--:B-1----:R-:W-:Y:S02]  /*3f10*/  IMAD R4, R21, R76.reuse, RZ ;  /* 0x0000004c15047224 */ /* 0x082fe400078e02ff */
[----:B------:R-:W-:Y:S02]  /*3f20*/  IMAD.IADD R11, R11, 0x1, R19 ;  /* 0x000000010b0b7824 */ /* 0x000fe400078e0213 */
[C---:B------:R-:W-:Y:S02]  /*3f30*/  IMAD R73, R20.reuse, R77, R4 ;  /* 0x0000004d14497224 */ /* 0x040fe400078e0204 */
[----:B------:R-:W-:-:S04]  /*3f40*/  IMAD.WIDE.U32 R4, R20, R76, R10 ;  /* 0x0000004c14047225 */ /* 0x000fc800078e000a */
[----:B------:R-:W-:Y:S01]  /*3f50*/  IMAD.IADD R5, R5, 0x1, R73 ;  /* 0x0000000105057824 */ /* 0x000fe200078e0249 */
[----:B--2---:R-:W-:-:S04]  /*3f60*/  LEA R12, P0, R4, R78, 0x2 ;  /* 0x0000004e040c7211 */ /* 0x004fc800078010ff */
[----:B------:R-:W-:-:S05]  /*3f70*/  LEA.HI.X R13, R4, R79, R5, 0x2, P0 ;  /* 0x0000004f040d7211 */ /* 0x000fca00000f1405 */
[----:B------:R0:W2:Y:S01]  /*3f80*/  @P3 LDG.E.LTC128B R68, desc[UR36][R12.64] ;  /* 0x000000240c443981 */ /* 0x0000a2000c1e1920 */
[----:B------:R-:W-:Y:S01]  /*3f90*/  IMAD.WIDE.U32 R4, R20, R76, R6 ;  /* 0x0000004c14047225 */ /* 0x000fe200078e0006 */
[----:B------:R-:W-:Y:S01]  /*3fa0*/  SHF.L.U64.HI R9, R76, 0x3, R77 ;  /* 0x000000034c097819 */ /* 0x000fe2000001024d */
[----:B------:R-:W-:Y:S01]  /*3fb0*/  BSSY B1, `(.L_x_41) ;  /* 0x0000016000017945 */ /* 0x000fe20003800000 */
[----:B------:R-:W-:Y:S01]  /*3fc0*/  ISETP.GT.AND P1, PT, R0, 0x8, P1 ;  /* 0x000000080000780c */ /* 0x000fe20000f24270 */
[----:B------:R-:W-:Y:S02]  /*3fd0*/  IMAD.IADD R5, R73, 0x1, R5 ;  /* 0x0000000149057824 */ /* 0x000fe400078e0205 */
[----:B------:R-:W-:Y:S02]  /*3fe0*/  IMAD.SHL.U32 R8, R76, 0x8, RZ ;  /* 0x000000084c087824 */ /* 0x000fe400078e00ff */
[----:B------:R-:W-:-:S04]  /*3ff0*/  IMAD.WIDE.U32 R14, R69, R74, R4 ;  /* 0x0000004a450e7225 */ /* 0x000fc800078e0004 */
[----:B0-----:R-:W-:Y:S01]  /*4000*/  IMAD.IADD R12, R19, 0x1, R15 ;  /* 0x00000001130c7824 */ /* 0x001fe200078e020f */
[----:B------:R-:W-:Y:S01]  /*4010*/  LEA R4, P2, R14, R78, 0x2 ;  /* 0x0000004e0e047211 */ /* 0x000fe200078410ff */
[----:B------:R-:W-:Y:S01]  /*4020*/  IMAD.WIDE.U32 R20, R20, R76, R8 ;  /* 0x0000004c14147225 */ /* 0x000fe200078e0008 */
[----:B------:R-:W-:-:S03]  /*4030*/  LEA R8, P0, R72, UR4, 0x2 ;  /* 0x0000000448087c11 */ /* 0x000fc6000f8010ff */
[----:B------:R-:W-:Y:S01]  /*4040*/  IMAD.IADD R73, R73, 0x1, R21 ;  /* 0x0000000149497824 */ /* 0x000fe200078e0215 */
[----:B------:R-:W-:Y:S02]  /*4050*/  LEA.HI.X R9, R72, UR5, R81, 0x2, P0 ;  /* 0x0000000548097c11 */ /* 0x000fe400080f1451 */
[----:B------:R-:W-:Y:S01]  /*4060*/  IADD3 R13, P0, R10, R20, RZ ;  /* 0x000000140a0d7210 */ /* 0x000fe20007f1e0ff */
[----:B--2---:R-:W-:-:S04]  /*4070*/  FMUL R5, R68, R57 ;  /* 0x0000003944057220 */ /* 0x004fc80000400000 */
[----:B------:R-:W-:Y:S01]  /*4080*/  FFMA R15, R24, R56, R5 ;  /* 0x00000038180f7223 */ /* 0x000fe20000000005 */
[----:B------:R-:W-:Y:S01]  /*4090*/  LEA.HI.X R5, R14, R79, R12, 0x2, P2 ;  /* 0x0000004f0e057211 */ /* 0x000fe200010f140c */
[----:B------:R-:W-:Y:S01]  /*40a0*/  IMAD.X R14, R73, 0x1, R11, P0 ;  /* 0x00000001490e7824 */ /* 0x000fe200000e060b */
[----:B------:R-:W-:Y:S02]  /*40b0*/  ISETP.GT.AND P2, PT, R3, 0x1, PT ;  /* 0x000000010300780c */ /* 0x000fe40003f44270 */
[----:B------:R0:W-:Y:S01]  /*40c0*/  @P3 STG.E desc[UR36][R8.64], R15 ;  /* 0x0000000f08003986 */ /* 0x0001e2000c101924 */
[----:B------:R-:W-:Y:S02]  /*40d0*/  LEA R12, P3, R13, R78, 0x2 ;  /* 0x0000004e0d0c7211 */ /* 0x000fe400078610ff */
[----:B------:R-:W-:-:S13]  /*40e0*/  ISETP.GT.AND P4, PT, R0, RZ, P2 ;  /* 0x000000ff0000720c */ /* 0x000fda0001784270 */
[----:B0-----:R-:W-:Y:S05]  /*40f0*/  @!P4 BRA `(.L_x_42) ;  /* 0x000000000004c947 */ /* 0x001fea0003800000 */
[----:B------:R0:W5:Y:S02]  /*4100*/  LDG.E.LTC128B R68, desc[UR36][R4.64+0x4] ;  /* 0x0000042404447981 */ /* 0x000164000c1e1920 */
.L_x_42:
[----:B------:R-:W-:Y:S05]  /*4110*/  BSYNC B1 ;  /* 0x0000000000017941 */ /* 0x000fea0003800000 */
.L_x_41:
[----:B-----5:R-:W-:Y:S01]  /*4120*/  FMUL R10, R68, R57 ;  /* 0x00000039440a7220 */ /* 0x020fe20000400000 */
[----:B------:R-:W-:-:S03]  /*4130*/  LEA.HI.X R13, R13, R79, R14, 0x2, P3 ;  /* 0x0000004f0d0d7211 */ /* 0x000fc600018f140e */
[----:B------:R-:W-:-:S05]  /*4140*/  FFMA R25, R25, R56, R10 ;  /* 0x0000003819197223 */ /* 0x000fca000000000a */
[----:B------:R1:W-:Y:S04]  /*4150*/  @P4 STG.E desc[UR36][R8.64+0x4], R25 ;  /* 0x0000041908004986 */ /* 0x0003e8000c101924 */
[----:B------:R-:W2:Y:S01]  /*4160*/  @P1 LDG.E.LTC128B R68, desc[UR36][R12.64] ;  /* 0x000000240c441981 */ /* 0x000ea2000c1e1920 */
[----:B------:R-:W-:Y:S01]  /*4170*/  IADD3 R14, P0, R6, R20, RZ ;  /* 0x00000014060e7210 */ /* 0x000fe20007f1e0ff */
[----:B------:R-:W-:Y:S01]  /*4180*/  BSSY B1, `(.L_x_43) ;  /* 0x0000010000017945 */ /* 0x000fe20003800000 */
[C---:B------:R-:W-:Y:S02]  /*4190*/  SHF.L.U64.HI R11, R63.reuse, 0x2, R64 ;  /* 0x000000023f0b7819 */ /* 0x040fe40000010240 */
[----:B------:R-:W-:Y:S01]  /*41a0*/  LEA R10, P3, R63, R8, 0x2 ;  /* 0x000000083f0a7211 */ /* 0x000fe200078610ff */
[----:B------:R-:W-:Y:S01]  /*41b0*/  IMAD.X R15, R7, 0x1, R73, P0 ;  /* 0x00000001070f7824 */ /* 0x000fe200000e0649 */
[----:B------:R-:W-:-:S02]  /*41c0*/  ISETP.GT.AND P2, PT, R0, 0x8, P2 ;  /* 0x000000080000780c */ /* 0x000fc40001744270 */
[----:B------:R-:W-:Y:S01]  /*41d0*/  ISETP.GT.AND P0, PT, R3, 0x8, PT ;  /* 0x000000080300780c */ /* 0x000fe20003f04270 */
[----:B------:R-:W-:Y:S02]  /*41e0*/  IMAD.X R11, R11, 0x1, R9, P3 ;  /* 0x000000010b0b7824 */ /* 0x000fe400018e0609 */
[----:B------:R-:W-:-:S04]  /*41f0*/  IMAD.WIDE.U32 R14, R69, R74, R14 ;  /* 0x0000004a450e7225 */ /* 0x000fc800078e000e */
[----:B------:R-:W-:Y:S01]  /*4200*/  IMAD.IADD R15, R19, 0x1, R15 ;  /* 0x00000001130f7824 */ /* 0x000fe200078e020f */
[----:B------:R-:W-:Y:S01]  /*4210*/  LEA R6, P4, R14, R78, 0x2 ;  /* 0x0000004e0e067211 */ /* 0x000fe200078810ff */
[----:B--2---:R-:W-:-:S04]  /*4220*/  FMUL R7, R68, R57 ;  /* 0x0000003944077220 */ /* 0x004fc80000400000 */
[----:B------:R-:W-:Y:S01]  /*4230*/  FFMA R13, R26, R56, R7 ;  /* 0x000000381a0d7223 */ /* 0x000fe20000000007 */
[----:B------:R-:W-:-:S04]  /*4240*/  LEA.HI.X R7, R14, R79, R15, 0x2, P4 ;  /* 0x0000004f0e077211 */ /* 0x000fc800020f140f */
[----:B------:R1:W-:Y:S01]  /*4250*/  @P1 STG.E desc[UR36][R10.64], R13 ;  /* 0x0000000d0a001986 */ /* 0x0003e2000c101924 */
[----:B------:R-:W-:Y:S05]  /*4260*/  @!P2 BRA `(.L_x_44) ;  /* 0x000000000004a947 */ /* 0x000fea0003800000 */
[----:B------:R2:W5:Y:S02]  /*4270*/  LDG.E.LTC128B R68, desc[UR36][R6.64+0x4] ;  /* 0x0000042406447981 */ /* 0x000564000c1e1920 */
.L_x_44:
[----:B------:R-:W-:Y:S05]  /*4280*/  BSYNC B1 ;  /* 0x0000000000017941 */ /* 0x000fea0003800000 */
.L_x_43:
[----:B-----5:R-:W-:Y:S01]  /*4290*/  FMUL R12, R68, R57 ;  /* 0x00000039440c7220 */ /* 0x020fe20000400000 */
[----:B------:R-:W-:Y:S01]  /*42a0*/  ISETP.GT.AND P3, PT, R0, RZ, P0 ;  /* 0x000000ff0000720c */ /* 0x000fe20000764270 */
[----:B------:R-:W-:Y:S01]  /*42b0*/  BSSY B1, `(.L_x_45) ;  /* 0x0000006000017945 */ /* 0x000fe20003800000 */
[----:B------:R-:W-:Y:S01]  /*42c0*/  ISETP.GT.AND P1, PT, R3, 0x9, PT ;  /* 0x000000090300780c */ /* 0x000fe20003f24270 */
[----:B------:R-:W-:-:S05]  /*42d0*/  FFMA R27, R27, R56, R12 ;  /* 0x000000381b1b7223 */ /* 0x000fca000000000c */
[----:B------:R3:W-:Y:S05]  /*42e0*/  @P2 STG.E desc[UR36][R10.64+0x4], R27 ;  /* 0x0000041b0a002986 */ /* 0x0007ea000c101924 */
[----:B------:R-:W-:Y:S05]  /*42f0*/  @!P3 BRA `(.L_x_46) ;  /* 0x000000000004b947 */ /* 0x000fea0003800000 */
[----:B------:R4:W5:Y:S02]  /*4300*/  LDG.E.LTC128B R68, desc[UR36][R4.64+0x20] ;  /* 0x0000202404447981 */ /* 0x000964000c1e1920 */
.L_x_46:
[----:B------:R-:W-:Y:S05]  /*4310*/  BSYNC B1 ;  /* 0x0000000000017941 */ /* 0x000fea0003800000 */
.L_x_45:
[----:B-1---5:R-:W-:Y:S01]  /*4320*/  FMUL R13, R68, R57 ;  /* 0x00000039440d7220 */ /* 0x022fe20000400000 */
[----:B------:R-:W-:Y:S01]  /*4330*/  ISETP.GT.AND P2, PT, R0, RZ, P1 ;  /* 0x000000ff0000720c */ /* 0x000fe20000f44270 */
[----:B------:R-:W-:Y:S02]  /*4340*/  BSSY B1, `(.L_x_47) ;  /* 0x0000005000017945 */ /* 0x000fe40003800000 */
[----:B------:R-:W-:-:S05]  /*4350*/  FFMA R13, R28, R56, R13 ;  /* 0x000000381c0d7223 */ /* 0x000fca000000000d */
[----:B------:R1:W-:Y:S05]  /*4360*/  @P3 STG.E desc[UR36][R8.64+0x20], R13 ;  /* 0x0000200d08003986 */ /* 0x0003ea000c101924 */
[----:B------:R-:W-:Y:S05]  /*4370*/  @!P2 BRA `(.L_x_48) ;  /* 0x000000000004a947 */ /* 0x000fea0003800000 */
[----:B------:R0:W5:Y:S02]  /*4380*/  LDG.E.LTC128B R68, desc[UR36][R4.64+0x24] ;  /* 0x0000242404447981 */ /* 0x000164000c1e1920 */
.L_x_48:
[----:B------:R-:W-:Y:S05]  /*4390*/  BSYNC B1 ;  /* 0x0000000000017941 */ /* 0x000fea0003800000 */
.L_x_47:
[----:B-----5:R-:W-:Y:S01]  /*43a0*/  FMUL R12, R68, R57 ;  /* 0x00000039440c7220 */ /* 0x020fe20000400000 */
[----:B------:R-:W-:Y:S01]  /*43b0*/  ISETP.GT.AND P0, PT, R0, 0x8, P0 ;  /* 0x000000080000780c */ /* 0x000fe20000704270 */
[----:B------:R-:W-:Y:S02]  /*43c0*/  BSSY B1, `(.L_x_49) ;  /* 0x0000005000017945 */ /* 0x000fe40003800000 */
[----:B------:R-:W-:-:S05]  /*43d0*/  FFMA R29, R29, R56, R12 ;  /* 0x000000381d1d7223 */ /* 0x000fca000000000c */
[----:B------:R0:W-:Y:S05]  /*43e0*/  @P2 STG.E desc[UR36][R8.64+0x24], R29 ;  /* 0x0000241d08002986 */ /* 0x0001ea000c101924 */
[----:B------:R-:W-:Y:S05]  /*43f0*/  @!P0 BRA `(.L_x_50) ;  /* 0x0000000000048947 */ /* 0x000fea0003800000 */
[----:B------:R0:W5:Y:S02]  /*4400*/  LDG.E.LTC128B R68, desc[UR36][R6.64+0x20] ;  /* 0x0000202406447981 */ /* 0x000164000c1e1920 */
.L_x_50:
[----:B------:R-:W-:Y:S05]  /*4410*/  BSYNC B1 ;  /* 0x0000000000017941 */ /* 0x000fea0003800000 */
.L_x_49:
[----:B-1---5:R-:W-:Y:S01]  /*4420*/  FMUL R13, R68, R57 ;  /* 0x00000039440d7220 */ /* 0x022fe20000400000 */
[----:B------:R-:W-:Y:S01]  /*4430*/  ISETP.GT.AND P2, PT, R0, 0x8, P1 ;  /* 0x000000080000780c */ /* 0x000fe20000f44270 */
[----:B------:R-:W-:Y:S01]  /*4440*/  BSSY B1, `(.L_x_51) ;  /* 0x0000006000017945 */ /* 0x000fe20003800000 */
[----:B------:R-:W-:Y:S01]  /*4450*/  ISETP.GT.AND P1, PT, R3, 0x10, PT ;  /* 0x000000100300780c */ /* 0x000fe20003f24270 */
[----:B------:R-:W-:-:S05]  /*4460*/  FFMA R13, R30, R56, R13 ;  /* 0x000000381e0d7223 */ /* 0x000fca000000000d */
[----:B------:R1:W-:Y:S05]  /*4470*/  @P0 STG.E desc[UR36][R10.64+0x20], R13 ;  /* 0x0000200d0a000986 */ /* 0x0003ea000c101924 */
[----:B------:R-:W-:Y:S05]  /*4480*/  @!P2 BRA `(.L_x_52) ;  /* 0x000000000004a947 */ /* 0x000fea0003800000 */
[----:B------:R0:W5:Y:S02]  /*4490*/  LDG.E.LTC128B R68, desc[UR36][R6.64+0x24] ;  /* 0x0000242406447981 */ /* 0x000164000c1e1920 */
.L_x_52:
[----:B------:R-:W-:Y:S05]  /*44a0*/  BSYNC B1 ;  /* 0x0000000000017941 */ /* 0x000fea0003800000 */
.L_x_51:
        /* <DEDUP_REMOVED lines=8> */
.L_x_54:
[----:B------:R-:W-:Y:S05]  /*4530*/  BSYNC B1 ;  /* 0x0000000000017941 */ /* 0x000fea0003800000 */
.L_x_53:
[----:B-1---5:R-:W-:Y:S01]  /*4540*/  FMUL R13, R68, R57 ;  /* 0x00000039440d7220 */ /* 0x022fe20000400000 */
[----:B------:R-:W-:Y:S01]  /*4550*/  ISETP.GT.AND P4, PT, R0, RZ, P0 ;  /* 0x000000ff0000720c */ /* 0x000fe20000784270 */
[----:B------:R-:W-:Y:S02]  /*4560*/  BSSY B1, `(.L_x_55) ;  /* 0x0000005000017945 */ /* 0x000fe40003800000 */
[----:B------:R-:W-:-:S05]  /*4570*/  FFMA R13, R32, R56, R13 ;  /* 0x00000038200d7223 */ /* 0x000fca000000000d */
[----:B------:R1:W-:Y:S05]  /*4580*/  @P3 STG.E desc[UR36][R8.64+0x40], R13 ;  /* 0x0000400d08003986 */ /* 0x0003ea000c101924 */
[----:B------:R-:W-:Y:S05]  /*4590*/  @!P4 BRA `(.L_x_56) ;  /* 0x000000000004c947 */ /* 0x000fea0003800000 */
[----:B------:R0:W5:Y:S02]  /*45a0*/  LDG.E.LTC128B R68, desc[UR36][R4.64+0x44] ;  /* 0x0000442404447981 */ /* 0x000164000c1e1920 */
.L_x_56:
[----:B------:R-:W-:Y:S05]  /*45b0*/  BSYNC B1 ;  /* 0x0000000000017941 */ /* 0x000fea0003800000 */
.L_x_55:
[----:B-----5:R-:W-:Y:S01]  /*45c0*/  FMUL R12, R68, R57 ;  /* 0x00000039440c7220 */ /* 0x020fe20000400000 */
[----:B------:R-:W-:Y:S01]  /*45d0*/  ISETP.GT.AND P2, PT, R0, 0x8, P1 ;  /* 0x000000080000780c */ /* 0x000fe20000f44270 */
[----:B------:R-:W-:Y:S02]  /*45e0*/  BSSY B1, `(.L_x_57) ;  /* 0x0000005000017945 */ /* 0x000fe40003800000 */
[----:B------:R-:W-:-:S05]  /*45f0*/  FFMA R33, R33, R56, R12 ;  /* 0x0000003821217223 */ /* 0x000fca000000000c */
[----:B------:R0:W-:Y:S05]  /*4600*/  @P4 STG.E desc[UR36][R8.64+0x44], R33 ;  /* 0x0000442108004986 */ /* 0x0001ea000c101924 */
[----:B------:R-:W-:Y:S05]  /*4610*/  @!P2 BRA `(.L_x_58) ;  /* 0x000000000004a947 */ /* 0x000fea0003800000 */
[----:B------:R0:W5:Y:S02]  /*4620*/  LDG.E.LTC128B R68, desc[UR36][R6.64+0x40] ;  /* 0x0000402406447981 */ /* 0x000164000c1e1920 */
.L_x_58:
[----:B------:R-:W-:Y:S05]  /*4630*/  BSYNC B1 ;  /* 0x0000000000017941 */ /* 0x000fea0003800000 */
.L_x_57:
        /* <DEDUP_REMOVED lines=8> */
.L_x_60:
[----:B------:R-:W-:Y:S05]  /*46c0*/  BSYNC B1 ;  /* 0x0000000000017941 */ /* 0x000fea0003800000 */
.L_x_59:
        /* <DEDUP_REMOVED lines=8> */
.L_x_62:
[----:B------:R-:W-:Y:S05]  /*4750*/  BSYNC B1 ;  /* 0x0000000000017941 */ /* 0x000fea0003800000 */
.L_x_61:
[----:B-1---5:R-:W-:Y:S01]  /*4760*/  FMUL R13, R68, R57 ;  /* 0x00000039440d7220 */ /* 0x022fe20000400000 */
[----:B------:R-:W-:Y:S01]  /*4770*/  ISETP.GT.AND P3, PT, R0, RZ, P0 ;  /* 0x000000ff0000720c */ /* 0x000fe20000764270 */
[----:B------:R-:W-:Y:S02]  /*4780*/  BSSY B1, `(.L_x_63) ;  /* 0x0000005000017945 */ /* 0x000fe40003800000 */
[----:B------:R-:W-:-:S05]  /*4790*/  FFMA R13, R36, R56, R13 ;  /* 0x00000038240d7223 */ /* 0x000fca000000000d */
[----:B------:R1:W-:Y:S05]  /*47a0*/  @P2 STG.E desc[UR36][R8.64+0x60], R13 ;  /* 0x0000600d08002986 */ /* 0x0003ea000c101924 */
[----:B------:R-:W-:Y:S05]  /*47b0*/  @!P3 BRA `(.L_x_64) ;  /* 0x000000000004b947 */ /* 0x000fea0003800000 */
[----:B------:R0:W5:Y:S02]  /*47c0*/  LDG.E.LTC128B R68, desc[UR36][R4.64+0x64] ;  /* 0x0000642404447981 */ /* 0x000164000c1e1920 */
.L_x_64:
[----:B------:R-:W-:Y:S05]  /*47d0*/  BSYNC B1 ;  /* 0x0000000000017941 */ /* 0x000fea0003800000 */
.L_x_63:
[----:B-----5:R-:W-:Y:S01]  /*47e0*/  FMUL R12, R68, R57 ;  /* 0x00000039440c7220 */ /* 0x020fe20000400000 */
[----:B------:R-:W-:Y:S01]  /*47f0*/  ISETP.GT.AND P2, PT, R0, 0x8, P1 ;  /* 0x000000080000780c */ /* 0x000fe20000f44270 */
[----:B------:R-:W-:Y:S02]  /*4800*/  BSSY B1, `(.L_x_65) ;  /* 0x0000005000017945 */ /* 0x000fe40003800000 */
[----:B------:R-:W-:-:S05]  /*4810*/  FFMA R37, R37, R56, R12 ;  /* 0x0000003825257223 */ /* 0x000fca000000000c */
[----:B------:R0:W-:Y:S05]  /*4820*/  @P3 STG.E desc[UR36][R8.64+0x64], R37 ;  /* 0x0000642508003986 */ /* 0x0001ea000c101924 */
[----:B------:R-:W-:Y:S05]  /*4830*/  @!P2 BRA `(.L_x_66) ;  /* 0x000000000004a947 */ /* 0x000fea0003800000 */
[----:B------:R0:W5:Y:S02]  /*4840*/  LDG.E.LTC128B R68, desc[UR36][R6.64+0x60] ;  /* 0x0000602406447981 */ /* 0x000164000c1e1920 */
.L_x_66:
[----:B------:R-:W-:Y:S05]  /*4850*/  BSYNC B1 ;  /* 0x0000000000017941 */ /* 0x000fea0003800000 */
.L_x_65:
        /* <DEDUP_REMOVED lines=8> */
.L_x_68:
[----:B------:R-:W-:Y:S05]  /*48e0*/  BSYNC B1 ;  /* 0x0000000000017941 */ /* 0x000fea0003800000 */
.L_x_67:
        /* <DEDUP_REMOVED lines=8> */
.L_x_70:
[----:B------:R-:W-:Y:S05]  /*4970*/  BSYNC B1 ;  /* 0x0000000000017941 */ /* 0x000fea0003800000 */
.L_x_69:
[----:B-1---5:R-:W-:Y:S01]  /*4980*/  FMUL R13, R68, R57 ;  /* 0x00000039440d7220 */ /* 0x022fe20000400000 */
[----:B------:R-:W-:Y:S01]  /*4990*/  ISETP.GT.AND P3, PT, R0, RZ, P0 ;  /* 0x000000ff0000720c */ /* 0x000fe20000764270 */
[----:B------:R-:W-:Y:S02]  /*49a0*/  BSSY B1, `(.L_x_71) ;  /* 0x0000005000017945 */ /* 0x000fe40003800000 */
[----:B------:R-:W-:-:S05]  /*49b0*/  FFMA R13, R40, R56, R13 ;  /* 0x00000038280d7223 */ /* 0x000fca000000000d */
[----:B------:R1:W-:Y:S05]  /*49c0*/  @P2 STG.E desc[UR36][R8.64+0x80], R13 ;  /* 0x0000800d08002986 */ /* 0x0003ea000c101924 */
[----:B------:R-:W-:Y:S05]  /*49d0*/  @!P3 BRA `(.L_x_72) ;  /* 0x000000000004b947 */ /* 0x000fea0003800000 */
[----:B------:R0:W5:Y:S02]  /*49e0*/  LDG.E.LTC128B R68, desc[UR36][R4.64+0x84] ;  /* 0x0000842404447981 */ /* 0x000164000c1e1920 */
.L_x_72:
[----:B------:R-:W-:Y:S05]  /*49f0*/  BSYNC B1 ;  /* 0x0000000000017941 */ /* 0x000fea0003800000 */
.L_x_71:
[----:B-----5:R-:W-:Y:S01]  /*4a00*/  FMUL R12, R68, R57 ;  /* 0x00000039440c7220 */ /* 0x020fe20000400000 */
[----:B------:R-:W-:Y:S01]  /*4a10*/  ISETP.GT.AND P2, PT, R0, 0x8, P1 ;  /* 0x000000080000780c */ /* 0x000fe20000f44270 */
[----:B------:R-:W-:Y:S02]  /*4a20*/  BSSY B1, `(.L_x_73) ;  /* 0x0000005000017945 */ /* 0x000fe40003800000 */
[----:B------:R-:W-:-:S05]  /*4a30*/  FFMA R41, R41, R56, R12 ;  /* 0x0000003829297223 */ /* 0x000fca000000000c */
[----:B------:R0:W-:Y:S05]  /*4a40*/  @P3 STG.E desc[UR36][R8.64+0x84], R41 ;  /* 0x0000842908003986 */ /* 0x0001ea000c101924 */
[----:B------:R-:W-:Y:S05]  /*4a50*/  @!P2 BRA `(.L_x_74) ;  /* 0x000000000004a947 */ /* 0x000fea0003800000 */
[----:B------:R0:W5:Y:S02]  /*4a60*/  LDG.E.LTC128B R68, desc[UR36][R6.64+0x80] ;  /* 0x0000802406447981 */ /* 0x000164000c1e1920 */
.L_x_74:
[----:B------:R-:W-:Y:S05]  /*4a70*/  BSYNC B1 ;  /* 0x0000000000017941 */ /* 0x000fea0003800000 */
.L_x_73:
        /* <DEDUP_REMOVED lines=8> */
.L_x_76:
[----:B------:R-:W-:Y:S05]  /*4b00*/  BSYNC B1 ;  /* 0x0000000000017941 */ /* 0x000fea0003800000 */
.L_x_75:
        /* <DEDUP_REMOVED lines=8> */
.L_x_78:
[----:B------:R-:W-:Y:S05]  /*4b90*/  BSYNC B1 ;  /* 0x0000000000017941 */ /* 0x000fea0003800000 */
.L_x_77:
[----:B-1---5:R-:W-:Y:S01]  /*4ba0*/  FMUL R13, R68, R57 ;  /* 0x00000039440d7220 */ /* 0x022fe20000400000 */
[----:B------:R-:W-:Y:S01]  /*4bb0*/  ISETP.GT.AND P3, PT, R0, RZ, P0 ;  /* 0x000000ff0000720c */ /* 0x000fe20000764270 */
[----:B------:R-:W-:Y:S02]  /*4bc0*/  BSSY B1, `(.L_x_79) ;  /* 0x0000005000017945 */ /* 0x000fe40003800000 */
[----:B------:R-:W-:-:S05]  /*4bd0*/  FFMA R13, R44, R56, R13 ;  /* 0x000000382c0d7223 */ /* 0x000fca000000000d */
[----:B------:R1:W-:Y:S05]  /*4be0*/  @P2 STG.E desc[UR36][R8.64+0xa0], R13 ;  /* 0x0000a00d08002986 */ /* 0x0003ea000c101924 */
[----:B------:R-:W-:Y:S05]  /*4bf0*/  @!P3 BRA `(.L_x_80) ;  /* 0x000000000004b947 */ /* 0x000fea0003800000 */
[----:B------:R0:W5:Y:S02]  /*4c00*/  LDG.E.LTC128B R68, desc[UR36][R4.64+0xa4] ;  /* 0x0000a42404447981 */ /* 0x000164000c1e1920 */
.L_x_80:
[----:B------:R-:W-:Y:S05]  /*4c10*/  BSYNC B1 ;  /* 0x0000000000017941 */ /* 0x000fea0003800000 */
.L_x_79:
[----:B-----5:R-:W-:Y:S01]  /*4c20*/  FMUL R12, R68, R57 ;  /* 0x00000039440c7220 */ /* 0x020fe20000400000 */
[----:B------:R-:W-:Y:S01]  /*4c30*/  ISETP.GT.AND P2, PT, R0, 0x8, P1 ;  /* 0x000000080000780c */ /* 0x000fe20000f44270 */
[----:B------:R-:W-:Y:S02]  /*4c40*/  BSSY B1, `(.L_x_81) ;  /* 0x0000005000017945 */ /* 0x000fe40003800000 */
[----:B------:R-:W-:-:S05]  /*4c50*/  FFMA R45, R45, R56, R12 ;  /* 0x000000382d2d7223 */ /* 0x000fca000000000c */
[----:B------:R0:W-:Y:S05]  /*4c60*/  @P3 STG.E desc[UR36][R8.64+0xa4], R45 ;  /* 0x0000a42d08003986 */ /* 0x0001ea000c101924 */
[----:B------:R-:W-:Y:S05]  /*4c70*/  @!P2 BRA `(.L_x_82) ;  /* 0x000000000004a947 */ /* 0x000fea0003800000 */
[----:B------:R0:W5:Y:S02]  /*4c80*/  LDG.E.LTC128B R68, desc[UR36][R6.64+0xa0] ;  /* 0x0000a02406447981 */ /* 0x000164000c1e1920 */
.L_x_82:
[----:B------:R-:W-:Y:S05]  /*4c90*/  BSYNC B1 ;  /* 0x0000000000017941 */ /* 0x000fea0003800000 */
.L_x_81:
        /* <DEDUP_REMOVED lines=8> */
.L_x_84:
[----:B------:R-:W-:Y:S05]  /*4d20*/  BSYNC B1 ;  /* 0x0000000000017941 */ /* 0x000fea0003800000 */
.L_x_83:
        /* <DEDUP_REMOVED lines=8> */
.L_x_86:
[----:B------:R-:W-:Y:S05]  /*4db0*/  BSYNC B1 ;  /* 0x0000000000017941 */ /* 0x000fea0003800000 */
.L_x_85:
[----:B-1---5:R-:W-:Y:S01]  /*4dc0*/  FMUL R13, R68, R57 ;  /* 0x00000039440d7220 */ /* 0x022fe20000400000 */
[----:B------:R-:W-:Y:S01]  /*4dd0*/  ISETP.GT.AND P3, PT, R0, RZ, P0 ;  /* 0x000000ff0000720c */ /* 0x000fe20000764270 */
[----:B------:R-:W-:Y:S02]  /*4de0*/  BSSY B1, `(.L_x_87) ;  /* 0x0000005000017945 */ /* 0x000fe40003800000 */
[----:B------:R-:W-:-:S05]  /*4df0*/  FFMA R13, R48, R56, R13 ;  /* 0x00000038300d7223 */ /* 0x000fca000000000d */
[----:B------:R1:W-:Y:S05]  /*4e00*/  @P2 STG.E desc[UR36][R8.64+0xc0], R13 ;  /* 0x0000c00d08002986 */ /* 0x0003ea000c101924 */
[----:B------:R-:W-:Y:S05]  /*4e10*/  @!P3 BRA `(.L_x_88) ;  /* 0x000000000004b947 */ /* 0x000fea0003800000 */
[----:B------:R0:W5:Y:S02]  /*4e20*/  LDG.E.LTC128B R68, desc[UR36][R4.64+0xc4] ;  /* 0x0000c42404447981 */ /* 0x000164000c1e1920 */
.L_x_88:
[----:B------:R-:W-:Y:S05]  /*4e30*/  BSYNC B1 ;  /* 0x0000000000017941 */ /* 0x000fea0003800000 */
.L_x_87:
[----:B-----5:R-:W-:Y:S01]  /*4e40*/  FMUL R12, R68, R57 ;  /* 0x00000039440c7220 */ /* 0x020fe20000400000 */
[----:B------:R-:W-:Y:S01]  /*4e50*/  ISETP.GT.AND P2, PT, R0, 0x8, P1 ;  /* 0x000000080000780c */ /* 0x000fe20000f44270 */
[----:B------:R-:W-:Y:S02]  /*4e60*/  BSSY B1, `(.L_x_89) ;  /* 0x0000005000017945 */ /* 0x000fe40003800000 */
[----:B------:R-:W-:-:S05]  /*4e70*/  FFMA R49, R49, R56, R12 ;  /* 0x0000003831317223 */ /* 0x000fca000000000c */
[----:B------:R0:W-:Y:S05]  /*4e80*/  @P3 STG.E desc[UR36][R8.64+0xc4], R49 ;  /* 0x0000c43108003986 */ /* 0x0001ea000c101924 */
[----:B------:R-:W-:Y:S05]  /*4e90*/  @!P2 BRA `(.L_x_90) ;  /* 0x000000000004a947 */ /* 0x000fea0003800000 */
[----:B------:R0:W5:Y:S02]  /*4ea0*/  LDG.E.LTC128B R68, desc[UR36][R6.64+0xc0] ;  /* 0x0000c02406447981 */ /* 0x000164000c1e1920 */
.L_x_90:
[----:B------:R-:W-:Y:S05]  /*4eb0*/  BSYNC B1 ;  /* 0x0000000000017941 */ /* 0x000fea0003800000 */
.L_x_89:
        /* <DEDUP_REMOVED lines=8> */
.L_x_92:
[----:B------:R-:W-:Y:S05]  /*4f40*/  BSYNC B1 ;  /* 0x0000000000017941 */ /* 0x000fea0003800000 */
.L_x_91:
        /* <DEDUP_REMOVED lines=8> */
.L_x_94:
[----:B------:R-:W-:Y:S05]  /*4fd0*/  BSYNC B1 ;  /* 0x0000000000017941 */ /* 0x000fea0003800000 */
.L_x_93:
[----:B-----5:R-:W-:Y:S01]  /*4fe0*/  FMUL R3, R68, R57 ;  /* 0x0000003944037220 */ /* 0x020fe20000400000 */
[----:B------:R-:W-:Y:S01]  /*4ff0*/  ISETP.GT.AND P3, PT, R0, RZ, P0 ;  /* 0x000000ff0000720c */ /* 0x000fe20000764270 */
[----:B------:R-:W-:Y:S02]  /*5000*/  BSSY B1, `(.L_x_95) ;  /* 0x0000005000017945 */ /* 0x000fe40003800000 */
[----:B------:R-:W-:-:S05]  /*5010*/  FFMA R3, R52, R56, R3 ;  /* 0x0000003834037223 */ /* 0x000fca0000000003 */
[----:B------:R0:W-:Y:S05]  /*5020*/  @P2 STG.E desc[UR36][R8.64+0xe0], R3 ;  /* 0x0000e00308002986 */ /* 0x0001ea000c101924 */
[----:B------:R-:W-:Y:S05]  /*5030*/  @!P3 BRA `(.L_x_96) ;  /* 0x000000000004b947 */ /* 0x000fea0003800000 */
[----:B------:R0:W5:Y:S02]  /*5040*/  LDG.E.LTC128B R68, desc[UR36][R4.64+0xe4] ;  /* 0x0000e42404447981 */ /* 0x000164000c1e1920 */
.L_x_96:
[----:B------:R-:W-:Y:S05]  /*5050*/  BSYNC B1 ;  /* 0x0000000000017941 */ /* 0x000fea0003800000 */
.L_x_95:
[----:B0---45:R-:W-:Y:S01]  /*5060*/  FMUL R4, R68, R57 ;  /* 0x0000003944047220 */ /* 0x031fe20000400000 */
[----:B------:R-:W-:Y:S01]  /*5070*/  ISETP.GT.AND P1, PT, R0, 0x8, P1 ;  /* 0x000000080000780c */ /* 0x000fe20000f24270 */
[----:B------:R-:W-:Y:S02]  /*5080*/  BSSY B1, `(.L_x_97) ;  /* 0x0000005000017945 */ /* 0x000fe40003800000 */
[----:B------:R-:W-:-:S05]  /*5090*/  FFMA R53, R53, R56, R4 ;  /* 0x0000003835357223 */ /* 0x000fca0000000004 */
[----:B------:R0:W-:Y:S05]  /*50a0*/  @P3 STG.E desc[UR36][R8.64+0xe4], R53 ;  /* 0x0000e43508003986 */ /* 0x0001ea000c101924 */
[----:B------:R-:W-:Y:S05]  /*50b0*/  @!P1 BRA `(.L_x_98) ;  /* 0x0000000000049947 */ /* 0x000fea0003800000 */
[----:B------:R4:W5:Y:S02]  /*50c0*/  LDG.E.LTC128B R68, desc[UR36][R6.64+0xe0] ;  /* 0x0000e02406447981 */ /* 0x000964000c1e1920 */
.L_x_98:
[----:B------:R-:W-:Y:S05]  /*50d0*/  BSYNC B1 ;  /* 0x0000000000017941 */ /* 0x000fea0003800000 */
.L_x_97:
[----:B-----5:R-:W-:Y:S01]  /*50e0*/  FMUL R3, R68, R57 ;  /* 0x0000003944037220 */ /* 0x020fe20000400000 */
[----:B------:R-:W-:Y:S01]  /*50f0*/  @P1 IMAD.MOV.U32 R4, RZ, RZ, R10 ;  /* 0x000000ffff041224 */ /* 0x000fe200078e000a */
[----:B------:R-:W-:Y:S01]  /*5100*/  ISETP.GT.AND P0, PT, R0, 0x8, P0 ;  /* 0x000000080000780c */ /* 0x000fe20000704270 */
[----:B------:R-:W-:Y:S02]  /*5110*/  @P1 IMAD.MOV.U32 R5, RZ, RZ, R11 ;  /* 0x000000ffff051224 */ /* 0x000fe400078e000b */
[----:B------:R-:W-:Y:S01]  /*5120*/  FFMA R3, R54, R56, R3 ;  /* 0x0000003836037223 */ /* 0x000fe20000000003 */
[----:B------:R-:W-:Y:S04]  /*5130*/  BSSY B1, `(.L_x_99) ;  /* 0x0000004000017945 */ /* 0x000fe80003800000 */
[----:B------:R0:W-:Y:S05]  /*5140*/  @P1 STG.E desc[UR36][R4.64+0xe0], R3 ;  /* 0x0000e00304001986 */ /* 0x0001ea000c101924 */
[----:B------:R-:W-:Y:S05]  /*5150*/  @!P0 BRA `(.L_x_100) ;  /* 0x0000000000048947 */ /* 0x000fea0003800000 */
[----:B------:R0:W5:Y:S02]  /*5160*/  LDG.E.LTC128B R68, desc[UR36][R6.64+0xe4] ;  /* 0x0000e42406447981 */ /* 0x000164000c1e1920 */
.L_x_100:
[----:B------:R-:W-:Y:S05]  /*5170*/  BSYNC B1 ;  /* 0x0000000000017941 */ /* 0x000fea0003800000 */
.L_x_99:
[----:B-----5:R-:W-:-:S04]  /*5180*/  FMUL R68, R68, R57 ;  /* 0x0000003944447220 */ /* 0x020fc80000400000 */
[----:B------:R-:W-:Y:S01]  /*5190*/  FFMA R55, R55, R56, R68 ;  /* 0x0000003837377223 */ /* 0x000fe20000000044 */
[----:B------:R-:W-:Y:S06]  /*51a0*/  @!P0 BRA `(.L_x_101) ;  /* 0x0000000400e08947 */ /* 0x000fec0003800000 */
[----:B------:R0:W-:Y:S01]  /*51b0*/  STG.E desc[UR36][R10.64+0xe4], R55 ;  /* 0x0000e4370a007986 */ /* 0x0001e2000c101924 */
[----:B------:R-:W-:Y:S05]  /*51c0*/  BRA `(.L_x_101) ;  /* 0x0000000400d87947 */ /* 0x000fea0003800000 */
.L_x_40:
[----:B------:R-:W-:Y:S01]  /*51d0*/  ULDC.64 UR4, c[0x0][0x5c0] ;  /* 0x0001700000047ab9 */ /* 0x000fe20000000a00 */
[----:B------:R-:W-:Y:S01]  /*51e0*/  ISETP.GT.AND P0, PT, R3, 0x1, PT ;  /* 0x000000010300780c */ /* 0x000fe20003f04270 */
[-C--:B------:R-:W-:Y:S01]  /*51f0*/  FMUL R9, R24, R56.reuse ;  /* 0x0000003818097220 */ /* 0x080fe20000400000 */
[----:B------:R-:W-:Y:S01]  /*5200*/  LEA R4, P2, R72, UR4, 0x2 ;  /* 0x0000000448047c11 */ /* 0x000fe2000f8410ff */
[-C--:B------:R-:W-:Y:S01]  /*5210*/  FMUL R25, R25, R56.reuse ;  /* 0x0000003819197220 */ /* 0x080fe20000400000 */
[----:B------:R-:W-:Y:S01]  /*5220*/  ISETP.GT.AND P4, PT, R0, RZ, P0 ;  /* 0x000000ff0000720c */ /* 0x000fe20000784270 */
[-C--:B------:R-:W-:Y:S01]  /*5230*/  FMUL R11, R26, R56.reuse ;  /* 0x000000381a0b7220 */ /* 0x080fe20000400000 */
[----:B------:R-:W-:Y:S01]  /*5240*/  LEA.HI.X R5, R72, UR5, R81, 0x2, P2 ;  /* 0x0000000548057c11 */ /* 0x000fe200090f1451 */
[-C--:B------:R-:W-:Y:S01]  /*5250*/  FMUL R27, R27, R56.reuse ;  /* 0x000000381b1b7220 */ /* 0x080fe20000400000 */
[C---:B------:R-:W-:Y:S01]  /*5260*/  ISETP.GT.AND P2, PT, R0.reuse, 0x8, P1 ;  /* 0x000000080000780c */ /* 0x040fe20000f44270 */
[----:B------:R-:W-:Y:S01]  /*5270*/  FMUL R29, R29, R56 ;  /* 0x000000381d1d7220 */ /* 0x000fe20000400000 */
[C---:B------:R-:W-:Y:S01]  /*5280*/  SHF.L.U64.HI R7, R63.reuse, 0x2, R64 ;  /* 0x000000023f077819 */ /* 0x040fe20000010240 */
[----:B------:R0:W-:Y:S01]  /*5290*/  @P3 STG.E desc[UR36][R4.64], R9 ;  /* 0x0000000904003986 */ /* 0x0001e2000c101924 */
[----:B------:R-:W-:Y:S01]  /*52a0*/  LEA R6, P3, R63, R4, 0x2 ;  /* 0x000000043f067211 */ /* 0x000fe200078610ff */
[-C--:B------:R-:W-:Y:S01]  /*52b0*/  FMUL R31, R31, R56.reuse ;  /* 0x000000381f1f7220 */ /* 0x080fe20000400000 */
[----:B------:R-:W-:Y:S01]  /*52c0*/  ISETP.GT.AND P1, PT, R3, 0x8, PT ;  /* 0x000000080300780c */ /* 0x000fe20003f24270 */
[-C--:B------:R-:W-:Y:S01]  /*52d0*/  FMUL R33, R33, R56.reuse ;  /* 0x0000003821217220 */ /* 0x080fe20000400000 */
[C---:B------:R-:W-:Y:S01]  /*52e0*/  ISETP.GT.AND P0, PT, R0.reuse, 0x8, P0 ;  /* 0x000000080000780c */ /* 0x040fe20000704270 */
[----:B------:R-:W-:Y:S01]  /*52f0*/  IMAD.X R7, R7, 0x1, R5, P3 ;  /* 0x0000000107077824 */ /* 0x000fe200018e0605 */
[----:B------:R-:W-:Y:S01]  /*5300*/  ISETP.GT.AND P3, PT, R3, 0x9, PT ;  /* 0x000000090300780c */ /* 0x000fe20003f64270 */
[----:B------:R-:W-:Y:S01]  /*5310*/  @P4 STG.E desc[UR36][R4.64+0x4], R25 ;  /* 0x0000041904004986 */ /* 0x000fe2000c101924 */
[C---:B------:R-:W-:Y:S01]  /*5320*/  ISETP.GT.AND P4, PT, R0.reuse, RZ, P1 ;  /* 0x000000ff0000720c */ /* 0x040fe20000f84270 */
[-C--:B------:R-:W-:Y:S01]  /*5330*/  FMUL R35, R35, R56.reuse ;  /* 0x0000003823237220 */ /* 0x080fe20000400000 */
[C---:B------:R-:W-:Y:S01]  /*5340*/  ISETP.GT.AND P1, PT, R0.reuse, 0x8, P1 ;  /* 0x000000080000780c */ /* 0x040fe20000f24270 */
[----:B------:R1:W-:Y:S01]  /*5350*/  @P2 STG.E desc[UR36][R6.64], R11 ;  /* 0x0000000b06002986 */ /* 0x0003e2000c101924 */
[----:B------:R-:W-:Y:S01]  /*5360*/  ISETP.GT.AND P2, PT, R0, RZ, P3 ;  /* 0x000000ff0000720c */ /* 0x000fe20001f44270 */
[-C--:B0-----:R-:W-:Y:S01]  /*5370*/  FMUL R9, R28, R56.reuse ;  /* 0x000000381c097220 */ /* 0x081fe20000400000 */
[C---:B------:R-:W-:Y:S01]  /*5380*/  ISETP.GT.AND P3, PT, R0.reuse, 0x8, P3 ;  /* 0x000000080000780c */ /* 0x040fe20001f64270 */
[-C--:B------:R-:W-:Y:S01]  /*5390*/  FMUL R37, R37, R56.reuse ;  /* 0x0000003825257220 */ /* 0x080fe20000400000 */
[-C--:B------:R-:W-:Y:S01]  /*53a0*/  FMUL R39, R39, R56.reuse ;  /* 0x0000003827277220 */ /* 0x080fe20000400000 */
[----:B------:R-:W-:Y:S01]  /*53b0*/  @P0 STG.E desc[UR36][R6.64+0x4], R27 ;  /* 0x0000041b06000986 */ /* 0x000fe2000c101924 */
[----:B------:R-:W-:Y:S01]  /*53c0*/  ISETP.GT.AND P0, PT, R3, 0x10, PT ;  /* 0x000000100300780c */ /* 0x000fe20003f04270 */
[-C--:B------:R-:W-:Y:S01]  /*53d0*/  FMUL R41, R41, R56.reuse ;  /* 0x0000003829297220 */ /* 0x080fe20000400000 */
[-C--:B------:R-:W-:Y:S01]  /*53e0*/  FMUL R43, R43, R56.reuse ;  /* 0x000000382b2b7220 */ /* 0x080fe20000400000 */
[----:B------:R0:W-:Y:S01]  /*53f0*/  @P4 STG.E desc[UR36][R4.64+0x20], R9 ;  /* 0x0000200904004986 */ /* 0x0001e2000c101924 */
[----:B------:R-:W-:Y:S01]  /*5400*/  ISETP.GT.AND P4, PT, R0, RZ, P0 ;  /* 0x000000ff0000720c */ /* 0x000fe20000784270 */
[-C--:B-1----:R-:W-:Y:S01]  /*5410*/  FMUL R11, R30, R56.reuse ;  /* 0x000000381e0b7220 */ /* 0x082fe20000400000 */
[C---:B------:R-:W-:Y:S01]  /*5420*/  ISETP.GT.AND P0, PT, R0.reuse, 0x8, P0 ;  /* 0x000000080000780c */ /* 0x040fe20000704270 */
[----:B------:R-:W-:Y:S01]  /*5430*/  @P2 STG.E desc[UR36][R4.64+0x24], R29 ;  /* 0x0000241d04002986 */ /* 0x000fe2000c101924 */
[----:B------:R-:W-:Y:S01]  /*5440*/  ISETP.GT.AND P2, PT, R3, 0x11, PT ;  /* 0x000000110300780c */ /* 0x000fe20003f44270 */
[-C--:B------:R-:W-:Y:S01]  /*5450*/  FMUL R45, R45, R56.reuse ;  /* 0x000000382d2d7220 */ /* 0x080fe20000400000 */
[-C--:B------:R-:W-:Y:S01]  /*5460*/  FMUL R47, R47, R56.reuse ;  /* 0x000000382f2f7220 */ /* 0x080fe20000400000 */
[----:B------:R1:W-:Y:S01]  /*5470*/  @P1 STG.E desc[UR36][R6.64+0x20], R11 ;  /* 0x0000200b06001986 */ /* 0x0003e2000c101924 */
[C---:B------:R-:W-:Y:S01]  /*5480*/  ISETP.GT.AND P1, PT, R0.reuse, RZ, P2 ;  /* 0x000000ff0000720c */ /* 0x040fe20001724270 */
[-C--:B------:R-:W-:Y:S01]  /*5490*/  FMUL R49, R49, R56.reuse ;  /* 0x0000003831317220 */ /* 0x080fe20000400000 */
[----:B------:R-:W-:Y:S01]  /*54a0*/  ISETP.GT.AND P2, PT, R0, 0x8, P2 ;  /* 0x000000080000780c */ /* 0x000fe20001744270 */
[-C--:B0-----:R-:W-:Y:S01]  /*54b0*/  FMUL R9, R32, R56.reuse ;  /* 0x0000003820097220 */ /* 0x081fe20000400000 */
[----:B------:R-:W-:Y:S01]  /*54c0*/  @P3 STG.E desc[UR36][R6.64+0x24], R31 ;  /* 0x0000241f06003986 */ /* 0x000fe2000c101924 */
[----:B------:R-:W-:Y:S01]  /*54d0*/  ISETP.GT.AND P3, PT, R3, 0x18, PT ;  /* 0x000000180300780c */ /* 0x000fe20003f64270 */
[-C--:B------:R-:W-:Y:S01]  /*54e0*/  FMUL R51, R51, R56.reuse ;  /* 0x0000003833337220 */ /* 0x080fe20000400000 */
[-C--:B------:R-:W-:Y:S01]  /*54f0*/  FMUL R53, R53, R56.reuse ;  /* 0x0000003835357220 */ /* 0x080fe20000400000 */
[----:B------:R0:W-:Y:S01]  /*5500*/  @P4 STG.E desc[UR36][R4.64+0x40], R9 ;  /* 0x0000400904004986 */ /* 0x0001e2000c101924 */
[----:B------:R-:W-:Y:S01]  /*5510*/  ISETP.GT.AND P4, PT, R0, RZ, P3 ;  /* 0x000000ff0000720c */ /* 0x000fe20001f84270 */
[-C--:B------:R-:W-:Y:S01]  /*5520*/  FMUL R55, R55, R56.reuse ;  /* 0x0000003837377220 */ /* 0x080fe20000400000 */
[----:B-1----:R-:W-:Y:S01]  /*5530*/  FMUL R11, R34, R56 ;  /* 0x00000038220b7220 */ /* 0x002fe20000400000 */
[----:B------:R-:W-:Y:S01]  /*5540*/  ISETP.GT.AND P3, PT, R0, 0x8, P3 ;  /* 0x000000080000780c */ /* 0x000fe20001f64270 */
[----:B------:R-:W-:Y:S01]  /*5550*/  @P1 STG.E desc[UR36][R4.64+0x44], R33 ;  /* 0x0000442104001986 */ /* 0x000fe2000c101924 */
[----:B------:R-:W-:-:S03]  /*5560*/  ISETP.GT.AND P1, PT, R3, 0x19, PT ;  /* 0x000000190300780c */ /* 0x000fc60003f24270 */
[----:B------:R1:W-:Y:S01]  /*5570*/  @P0 STG.E desc[UR36][R6.64+0x40], R11 ;  /* 0x0000400b06000986 */ /* 0x0003e2000c101924 */
[----:B------:R-:W-:Y:S01]  /*5580*/  ISETP.GT.AND P0, PT, R0, RZ, P1 ;  /* 0x000000ff0000720c */ /* 0x000fe20000f04270 */
[-C--:B0-----:R-:W-:Y:S02]  /*5590*/  FMUL R9, R36, R56.reuse ;  /* 0x0000003824097220 */ /* 0x081fe40000400000 */
[----:B------:R-:W-:Y:S01]  /*55a0*/  @P2 STG.E desc[UR36][R6.64+0x44], R35 ;  /* 0x0000442306002986 */ /* 0x000fe2000c101924 */
[----:B------:R-:W-:Y:S02]  /*55b0*/  ISETP.GT.AND P2, PT, R3, 0x20, PT ;  /* 0x000000200300780c */ /* 0x000fe40003f44270 */
[C---:B------:R-:W-:Y:S01]  /*55c0*/  ISETP.GT.AND P1, PT, R0.reuse, 0x8, P1 ;  /* 0x000000080000780c */ /* 0x040fe20000f24270 */
[----:B------:R0:W-:Y:S01]  /*55d0*/  @P4 STG.E desc[UR36][R4.64+0x60], R9 ;  /* 0x0000600904004986 */ /* 0x0001e2000c101924 */
[C---:B------:R-:W-:Y:S02]  /*55e0*/  ISETP.GT.AND P4, PT, R0.reuse, RZ, P2 ;  /* 0x000000ff0000720c */ /* 0x040fe40001784270 */
[----:B------:R-:W-:Y:S01]  /*55f0*/  ISETP.GT.AND P2, PT, R0, 0x8, P2 ;  /* 0x000000080000780c */ /* 0x000fe20001744270 */
[----:B-1----:R-:W-:-:S02]  /*5600*/  FMUL R11, R38, R56 ;  /* 0x00000038260b7220 */ /* 0x002fc40000400000 */
[----:B------:R-:W-:Y:S01]  /*5610*/  @P0 STG.E desc[UR36][R4.64+0x64], R37 ;  /* 0x0000642504000986 */ /* 0x000fe2000c101924 */
[----:B------:R-:W-:-:S03]  /*5620*/  ISETP.GT.AND P0, PT, R3, 0x21, PT ;  /* 0x000000210300780c */ /* 0x000fc60003f04270 */
[----:B------:R1:W-:Y:S01]  /*5630*/  @P3 STG.E desc[UR36][R6.64+0x60], R11 ;  /* 0x0000600b06003986 */ /* 0x0003e2000c101924 */
[----:B------:R-:W-:Y:S01]  /*5640*/  ISETP.GT.AND P3, PT, R0, RZ, P0 ;  /* 0x000000ff0000720c */ /* 0x000fe20000764270 */
[----:B0-----:R-:W-:Y:S01]  /*5650*/  FMUL R9, R40, R56 ;  /* 0x0000003828097220 */ /* 0x001fe20000400000 */
[----:B------:R-:W-:Y:S01]  /*5660*/  ISETP.GT.AND P0, PT, R0, 0x8, P0 ;  /* 0x000000080000780c */ /* 0x000fe20000704270 */
[----:B------:R-:W-:Y:S01]  /*5670*/  @P1 STG.E desc[UR36][R6.64+0x64], R39 ;  /* 0x0000642706001986 */ /* 0x000fe2000c101924 */
[----:B------:R-:W-:-:S03]  /*5680*/  ISETP.GT.AND P1, PT, R3, 0x28, PT ;  /* 0x000000280300780c */ /* 0x000fc60003f24270 */
[----:B------:R0:W-:Y:S01]  /*5690*/  @P4 STG.E desc[UR36][R4.64+0x80], R9 ;  /* 0x0000800904004986 */ /* 0x0001e2000c101924 */
[C---:B------:R-:W-:Y:S02]  /*56a0*/  ISETP.GT.AND P4, PT, R0.reuse, RZ, P1 ;  /* 0x000000ff0000720c */ /* 0x040fe40000f84270 */
[----:B------:R-:W-:Y:S01]  /*56b0*/  ISETP.GT.AND P1, PT, R0, 0x8, P1 ;  /* 0x000000080000780c */ /* 0x000fe20000f24270 */
[----:B-1----:R-:W-:Y:S02]  /*56c0*/  FMUL R11, R42, R56 ;  /* 0x000000382a0b7220 */ /* 0x002fe40000400000 */
        /* <DEDUP_REMOVED lines=21> */
[----:B------:R-:W-:Y:S01]  /*5820*/  ISETP.GT.AND P4, PT, R3, 0x38, PT ;  /* 0x000000380300780c */ /* 0x000fe20003f84270 */
[-C--:B------:R-:W-:Y:S01]  /*5830*/  FMUL R3, R50, R56.reuse ;  /* 0x0000003832037220 */ /* 0x080fe20000400000 */
[----:B-1----:R-:W-:-:S03]  /*5840*/  FMUL R11, R54, R56 ;  /* 0x00000038360b7220 */ /* 0x002fc60000400000 */
[----:B------:R-:W-:Y:S01]  /*5850*/  @P1 STG.E desc[UR36][R4.64+0xc4], R49 ;  /* 0x0000c43104001986 */ /* 0x000fe2000c101924 */
[C---:B------:R-:W-:Y:S02]  /*5860*/  ISETP.GT.AND P1, PT, R0.reuse, RZ, P4 ;  /* 0x000000ff0000720c */ /* 0x040fe40002724270 */
[C---:B------:R-:W-:Y:S01]  /*5870*/  ISETP.GT.AND P4, PT, R0.reuse, 0x8, P4 ;  /* 0x000000080000780c */ /* 0x040fe20002784270 */
[----:B------:R-:W-:Y:S01]  /*5880*/  @P0 STG.E desc[UR36][R6.64+0xc0], R3 ;  /* 0x0000c00306000986 */ /* 0x000fe2000c101924 */
[----:B------:R-:W-:Y:S01]  /*5890*/  ISETP.GT.AND P0, PT, R0, RZ, P3 ;  /* 0x000000ff0000720c */ /* 0x000fe20001f04270 */
[----:B0-----:R-:W-:Y:S01]  /*58a0*/  FMUL R9, R52, R56 ;  /* 0x0000003834097220 */ /* 0x001fe20000400000 */
[----:B------:R-:W-:Y:S01]  /*58b0*/  ISETP.GT.AND P3, PT, R0, 0x8, P3 ;  /* 0x000000080000780c */ /* 0x000fe20001f64270 */
[----:B------:R-:W-:Y:S06]  /*58c0*/  @P2 STG.E desc[UR36][R6.64+0xc4], R51 ;  /* 0x0000c43306002986 */ /* 0x000fec000c101924 */
[----:B------:R-:W-:Y:S04]  /*58d0*/  @P1 STG.E desc[UR36][R4.64+0xe0], R9 ;  /* 0x0000e00904001986 */ /* 0x000fe8000c101924 */
[----:B------:R0:W-:Y:S02]  /*58e0*/  @P0 STG.E desc[UR36][R4.64+0xe4], R53 ;  /* 0x0000e43504000986 */ /* 0x0001e4000c101924 */
[----:B0-----:R-:W-:-:S02]  /*58f0*/  @P4 IMAD.MOV.U32 R4, RZ, RZ, R6 ;  /* 0x000000ffff044224 */ /* 0x001fc400078e0006 */
[----:B------:R-:W-:-:S05]  /*5900*/  @P4 IMAD.MOV.U32 R5, RZ, RZ, R7 ;  /* 0x000000ffff054224 */ /* 0x000fca00078e0007 */
[----:B------:R0:W-:Y:S04]  /*5910*/  @P4 STG.E desc[UR36][R4.64+0xe0], R11 ;  /* 0x0000e00b04004986 */ /* 0x0001e8000c101924 */
[----:B------:R0:W-:Y:S02]  /*5920*/  @P3 STG.E desc[UR36][R6.64+0xe4], R55 ;  /* 0x0000e43706003986 */ /* 0x0001e4000c101924 */
.L_x_101:
[----:B------:R-:W-:Y:S05]  /*5930*/  BSYNC B0 ;  /* 0x0000000000007941 */ /* 0x000fea0003800000 */
.L_x_39:
[----:B------:R-:W-:Y:S01]  /*5940*/  IADD3 R18, P0, R18, UR54, RZ ;  /* 0x0000003612127c10 */ /* 0x000fe2000ff1e0ff */
[----:B------:R-:W-:Y:S01]  /*5950*/  ULDC.64 UR4, c[0x0][0x650] ;  /* 0x0001940000047ab9 */ /* 0x000fe20000000a00 */
[----:B------:R-:W-:Y:S01]  /*5960*/  PRMT R0, RZ, 0x7610, R0 ;  /* 0x00007610ff007816 */ /* 0x000fe20000000000 */
[----:B------:R-:W-:Y:S01]  /*5970*/  IMAD.MOV.U32 R68, RZ, RZ, -0x1 ;  /* 0xffffffffff447424 */ /* 0x000fe200078e00ff */
[----:B------:R-:W-:Y:S02]  /*5980*/  IADD3.X R17, R17, UR45, RZ, P0, !PT ;  /* 0x0000002d11117c10 */ /* 0x000fe400087fe4ff */
[----:B------:R-:W-:Y:S02]  /*5990*/  ISETP.GE.U32.AND P0, PT, R18, UR4, PT ;  /* 0x0000000412007c0c */ /* 0x000fe4000bf06070 */
[----:B------:R-:W-:Y:S02]  /*59a0*/  MOV R69, 0xffffffff ;  /* 0xffffffff00457802 */ /* 0x000fe40000000f00 */
[----:B------:R-:W-:-:S13]  /*59b0*/  ISETP.GE.U32.AND.EX P0, PT, R17, UR5, PT, P0 ;  /* 0x0000000511007c0c */ /* 0x000fda000bf06100 */
[----:B------:R-:W-:Y:S05]  /*59c0*/  @P0 BRA `(.L_x_102) ;  /* 0x0000000400540947 */ /* 0x000fea0003800000 */
[----:B01-3--:R-:W0:Y:S01]  /*59d0*/  LDC.64 R10, c[0x0][0x628] ;  /* 0x00018a00ff0a7b82 */ /* 0x00be220000000a00 */
[----:B------:R-:W1:Y:S01]  /*59e0*/  S2R R12, SR_CTAID.X ;  /* 0x00000000000c7919 */ /* 0x000e620000002500 */
[----:B------:R-:W-:Y:S02]  /*59f0*/  IMAD.MOV.U32 R8, RZ, RZ, R18 ;  /* 0x000000ffff087224 */ /* 0x000fe400078e0012 */
[----:B------:R-:W-:Y:S01]  /*5a00*/  IMAD.MOV.U32 R9, RZ, RZ, R17 ;  /* 0x000000ffff097224 */ /* 0x000fe200078e0011 */
[----:B------:R-:W3:Y:S03]  /*5a10*/  S2R R20, SR_CTAID.Y ;  /* 0x0000000000147919 */ /* 0x000ee60000002600 */
[----:B------:R-:W1:Y:S08]  /*5a20*/  LDC R0, c[0x0][0x630] ;  /* 0x00018c00ff007b82 */ /* 0x000e700000000800 */
[----:B------:R-:W1:Y:S01]  /*5a30*/  LDC.64 R14, c[0x0][0x620] ;  /* 0x00018800ff0e7b82 */ /* 0x000e620000000a00 */
[----:B0-----:R-:W-:-:S04]  /*5a40*/  ISETP.NE.U32.AND P0, PT, R10, RZ, PT ;  /* 0x000000ff0a00720c */ /* 0x001fc80003f05070 */
[----:B------:R-:W-:-:S13]  /*5a50*/  ISETP.NE.AND.EX P0, PT, R11, RZ, PT, P0 ;  /* 0x000000ff0b00720c */ /* 0x000fda0003f05300 */
[----:B-1-3--:R-:W-:Y:S05]  /*5a60*/  @!P0 BRA `(.L_x_103) ;  /* 0x0000000000288947 */ /* 0x00afea0003800000 */
[----:B------:R-:W0:Y:S02]  /*5a70*/  LDC R3, c[0x0][0x634] ;  /* 0x00018d00ff037b82 */ /* 0x000e240000000800 */
[----:B0-----:R-:W-:-:S05]  /*5a80*/  IADD3 R3, P0, R18, R3, RZ ;  /* 0x0000000312037210 */ /* 0x001fca0007f1e0ff */
[----:B------:R-:W-:-:S04]  /*5a90*/  IMAD.X R13, RZ, RZ, R17, P0 ;  /* 0x000000ffff0d7224 */ /* 0x000fc800000e0611 */
[----:B------:R-:W-:-:S04]  /*5aa0*/  IMAD.WIDE.U32 R4, R13, R10, RZ ;  /* 0x0000000a0d047225 */ /* 0x000fc800078e00ff */
[----:B--2-4-:R-:W-:-:S04]  /*5ab0*/  IMAD.WIDE.U32 R6, P0, R3, R11, R4 ;  /* 0x0000000b03067225 */ /* 0x014fc80007800004 */
[----:B------:R-:W-:-:S04]  /*5ac0*/  IMAD.WIDE.U32 R4, R3, R10, RZ ;  /* 0x0000000a03047225 */ /* 0x000fc800078e00ff */
[----:B------:R-:W-:Y:S01]  /*5ad0*/  IMAD.X R9, RZ, RZ, RZ, P0 ;  /* 0x000000ffff097224 */ /* 0x000fe200000e06ff */
[----:B------:R-:W-:Y:S01]  /*5ae0*/  IADD3 RZ, P0, R5, R6, RZ ;  /* 0x0000000605ff7210 */ /* 0x000fe20007f1e0ff */
[----:B------:R-:W-:-:S04]  /*5af0*/  IMAD.MOV.U32 R8, RZ, RZ, R7 ;  /* 0x000000ffff087224 */ /* 0x000fc800078e0007 */
[----:B------:R-:W-:-:S08]  /*5b00*/  IMAD.WIDE.U32.X R8, R13, R11, R8, P0 ;  /* 0x0000000b0d087225 */ /* 0x000fd000000e0408 */
.L_x_103:
[-CC-:B------:R-:W-:Y:S01]  /*5b10*/  SHF.R.U64 R69, R8, R0.reuse, R9.reuse ;  /* 0x0000000008457219 */ /* 0x180fe20000001209 */
[----:B------:R-:W0:Y:S01]  /*5b20*/  LDC.64 R24, c[0x0][0x640] ;  /* 0x00019000ff187b82 */ /* 0x000e220000000a00 */
[----:B------:R-:W-:Y:S01]  /*5b30*/  SHF.R.U32.HI R0, RZ, R0, R9 ;  /* 0x00000000ff007219 */ /* 0x000fe20000011609 */
[----:B------:R-:W-:Y:S01]  /*5b40*/  IMAD.MOV.U32 R19, RZ, RZ, R17 ;  /* 0x000000ffff137224 */ /* 0x000fe200078e0011 */
[----:B------:R-:W-:Y:S01]  /*5b50*/  IADD3 R3, P0, RZ, -R69, RZ ;  /* 0x80000045ff037210 */ /* 0x000fe20007f1e0ff */
[----:B------:R-:W-:Y:S01]  /*5b60*/  ULDC UR4, c[0x0][0x150] ;  /* 0x0000540000047ab9 */ /* 0x000fe20000000800 */
[----:B--2-4-:R-:W-:-:S03]  /*5b70*/  I2FP.F32.U32 R7, R12 ;  /* 0x0000000c00077245 */ /* 0x014fc60000201000 */
[----:B------:R-:W1:Y:S01]  /*5b80*/  LDC R6, c[0x0][0x618] ;  /* 0x00018600ff067b82 */ /* 0x000e620000000800 */
[----:B------:R-:W-:Y:S02]  /*5b90*/  IMAD.X R5, RZ, RZ, ~R0, P0 ;  /* 0x000000ffff057224 */ /* 0x000fe400000e0e00 */
[----:B------:R-:W-:Y:S01]  /*5ba0*/  FMUL R7, R7, UR4 ;  /* 0x0000000407077c20 */ /* 0x000fe20008400000 */
[----:B------:R-:W-:Y:S01]  /*5bb0*/  ULDC UR4, c[0x0][0x154] ;  /* 0x0000550000047ab9 */ /* 0x000fe20000000800 */
[-C--:B------:R-:W-:Y:S02]  /*5bc0*/  IMAD R0, R5, R14.reuse, RZ ;  /* 0x0000000e05007224 */ /* 0x080fe400078e02ff */
[C---:B------:R-:W-:Y:S01]  /*5bd0*/  IMAD.WIDE.U32 R4, R3.reuse, R14, R18 ;  /* 0x0000000e03047225 */ /* 0x040fe200078e0012 */
[----:B------:R-:W2:Y:S01]  /*5be0*/  LDC R8, c[0x0][0x608] ;  /* 0x00018200ff087b82 */ /* 0x000ea20000000800 */
[----:B------:R-:W3:Y:S02]  /*5bf0*/  F2I.U32.TRUNC.NTZ R7, R7 ;  /* 0x0000000700077305 */ /* 0x000ee4000020f000 */
[----:B------:R-:W-:Y:S01]  /*5c00*/  IMAD R3, R3, R15, R0 ;  /* 0x0000000f03037224 */ /* 0x000fe200078e0200 */
[----:B------:R-:W-:-:S03]  /*5c10*/  I2FP.F32.U32 R0, R20 ;  /* 0x0000001400007245 */ /* 0x000fc60000201000 */
[----:B------:R-:W-:Y:S01]  /*5c20*/  IMAD.IADD R3, R5, 0x1, R3 ;  /* 0x0000000105037824 */ /* 0x000fe200078e0203 */
[----:B------:R-:W4:Y:S01]  /*5c30*/  LDC R11, c[0x0][0x658] ;  /* 0x00019600ff0b7b82 */ /* 0x000f220000000800 */
[----:B0-----:R-:W-:-:S04]  /*5c40*/  ISETP.NE.U32.AND P0, PT, R24, RZ, PT ;  /* 0x000000ff1800720c */ /* 0x001fc80003f05070 */
[----:B------:R-:W-:-:S03]  /*5c50*/  ISETP.NE.AND.EX P0, PT, R25, RZ, PT, P0 ;  /* 0x000000ff1900720c */ /* 0x000fc60003f05300 */
[----:B------:R-:W0:Y:S01]  /*5c60*/  LDC R9, c[0x0][0x144] ;  /* 0x00005100ff097b82 */ /* 0x000e220000000800 */
[-C--:B-1----:R-:W-:Y:S01]  /*5c70*/  SHF.R.U64 R10, R4, R6.reuse, R3 ;  /* 0x00000006040a7219 */ /* 0x082fe20000001203 */
[----:B---3--:R-:W-:Y:S01]  /*5c80*/  IMAD.MOV R7, RZ, RZ, -R7 ;  /* 0x000000ffff077224 */ /* 0x008fe200078e0a07 */
[----:B------:R-:W-:Y:S01]  /*5c90*/  SHF.R.U32.HI R3, RZ, R6, R3 ;  /* 0x00000006ff037219 */ /* 0x000fe20000011603 */
[----:B------:R-:W-:-:S04]  /*5ca0*/  FMUL R6, R0, UR4 ;  /* 0x0000000400067c20 */ /* 0x000fc80008400000 */
[----:B------:R-:W1:Y:S01]  /*5cb0*/  LDC R19, c[0x0][0x148] ;  /* 0x00005200ff137b82 */ /* 0x000e620000000800 */
[----:B------:R3:W0:Y:S01]  /*5cc0*/  F2I.U32.TRUNC.NTZ R14, R6 ;  /* 0x00000006000e7305 */ /* 0x000622000020f000 */
[-CC-:B--2---:R-:W-:Y:S02]  /*5cd0*/  SHF.R.U64 R13, R10, R8.reuse, R3.reuse ;  /* 0x000000080a0d7219 */ /* 0x184fe40000001203 */
[----:B------:R-:W-:-:S04]  /*5ce0*/  SHF.R.U32.HI R0, RZ, R8, R3 ;  /* 0x00000008ff007219 */ /* 0x000fc80000011603 */
[----:B------:R-:W2:Y:S01]  /*5cf0*/  LDC R21, c[0x0][0x648] ;  /* 0x00019200ff157b82 */ /* 0x000ea20000000800 */
[-CC-:B----4-:R-:W-:Y:S02]  /*5d00*/  SHF.R.U64 R15, R13, R11.reuse, R0.reuse ;  /* 0x0000000b0d0f7219 */ /* 0x190fe40000001200 */
[----:B------:R-:W-:-:S03]  /*5d10*/  SHF.R.U32.HI R5, RZ, R11, R0 ;  /* 0x0000000bff057219 */ /* 0x000fc60000011600 */
[----:B------:R-:W-:Y:S02]  /*5d20*/  IMAD.MOV.U32 R4, RZ, RZ, R15 ;  /* 0x000000ffff047224 */ /* 0x000fe400078e000f */
[----:B------:R-:W4:Y:S01]  /*5d30*/  LDC R26, c[0x0][0x638] ;  /* 0x00018e00ff1a7b82 */ /* 0x000f220000000800 */
[----:B0-----:R-:W-:-:S07]  /*5d40*/  IMAD R12, R9, R7, R12 ;  /* 0x00000007090c7224 */ /* 0x001fce00078e020c */
[----:B------:R-:W0:Y:S08]  /*5d50*/  LDC R27, c[0x0][0x610] ;  /* 0x00018400ff1b7b82 */ /* 0x000e300000000800 */
[----:B------:R-:W0:Y:S01]  /*5d60*/  LDC R28, c[0x0][0x600] ;  /* 0x00018000ff1c7b82 */ /* 0x000e220000000800 */
[----:B-123--:R-:W-:Y:S05]  /*5d70*/  @!P0 BRA `(.L_x_104) ;  /* 0x0000000000288947 */ /* 0x00efea0003800000 */
        /* <DEDUP_REMOVED lines=10> */
.L_x_104:
[----:B------:R-:W1:Y:S01]  /*5e20*/  LDC R0, c[0x0][0x65c] ;  /* 0x00019700ff007b82 */ /* 0x000e620000000800 */
[----:B------:R-:W-:Y:S01]  /*5e30*/  SHF.R.U64 R3, R4, R21, R5 ;  /* 0x0000001504037219 */ /* 0x000fe20000001205 */
[----:B------:R-:W-:Y:S02]  /*5e40*/  IMAD.MOV R14, RZ, RZ, -R14 ;  /* 0x000000ffff0e7224 */ /* 0x000fe400078e0a0e */
[----:B------:R-:W-:Y:S02]  /*5e50*/  IMAD.MOV.U32 R5, RZ, RZ, 0x1 ;  /* 0x00000001ff057424 */ /* 0x000fe400078e00ff */
[----:B------:R-:W-:Y:S01]  /*5e60*/  IMAD.MOV R4, RZ, RZ, -R3 ;  /* 0x000000ffff047224 */ /* 0x000fe200078e0a03 */
[----:B-1----:R-:W-:Y:S02]  /*5e70*/  ISETP.NE.AND P0, PT, R0, 0x1, PT ;  /* 0x000000010000780c */ /* 0x002fe40003f05270 */
[----:B------:R-:W-:-:S05]  /*5e80*/  LOP3.LUT R0, R13, R60, RZ, 0xc0, !PT ;  /* 0x0000003c0d007212 */ /* 0x000fca00078ec0ff */
[----:B------:R-:W-:Y:S01]  /*5e90*/  IMAD R71, R65, R3, R0 ;  /* 0x0000000341477224 */ /* 0x000fe200078e0200 */
[----:B------:R-:W-:Y:S01]  /*5ea0*/  LOP3.LUT R3, R10, R61, RZ, 0xc0, !PT ;  /* 0x0000003d0a037212 */ /* 0x000fe200078ec0ff */
[----:B----4-:R-:W-:-:S04]  /*5eb0*/  IMAD R0, R4, R26, R15 ;  /* 0x0000001a04007224 */ /* 0x010fc800078e020f */
[----:B------:R-:W-:Y:S02]  /*5ec0*/  @P0 IMAD R12, R19, R14, R20 ;  /* 0x0000000e130c0224 */ /* 0x000fe400078e0214 */
[----:B0-----:R-:W-:Y:S01]  /*5ed0*/  IMAD R4, R0, R28, R3 ;  /* 0x0000001c00047224 */ /* 0x001fe200078e0203 */
[----:B------:R-:W-:Y:S01]  /*5ee0*/  PRMT R0, R5, 0x7610, R0 ;  /* 0x0000761005007816 */ /* 0x000fe20000000000 */
[----:B------:R-:W-:-:S05]  /*5ef0*/  IMAD R71, R71, R27, R12 ;  /* 0x0000001b47477224 */ /* 0x000fca00078e020c */
[----:B------:R-:W-:Y:S02]  /*5f00*/  SEL R68, R4, R71, !P0 ;  /* 0x0000004704447207 */ /* 0x000fe40004000000 */
[----:B------:R-:W-:-:S07]  /*5f10*/  SEL R71, R71, R4, !P0 ;  /* 0x0000000447477207 */ /* 0x000fce0004000000 */
.L_x_102:
[----:B------:R-:W-:Y:S01]  /*5f20*/  UIADD3 UR39, UR40, UR39, URZ ;  /* 0x0000002728277290 */ /* 0x000fe2000fffe03f */
[----:B------:R-:W-:-:S03]  /*5f30*/  LOP3.LUT P0, RZ, R0, 0xff, RZ, 0xc0, !PT ;  /* 0x000000ff00ff7812 */ /* 0x000fc6000780c0ff */
[----:B------:R-:W-:Y:S02]  /*5f40*/  USHF.R.U32.HI UR4, URZ, 0x1, UR39 ;  /* 0x000000013f047899 */ /* 0x000fe40008011627 */
[----:B------:R-:W-:Y:S02]  /*5f50*/  UISETP.GT.U32.AND UP1, UPT, UR39, 0x1, UPT ;  /* 0x000000012700788c */ /* 0x000fe4000bf24070 */
[----:B------:R-:W-:Y:S02]  /*5f60*/  ULOP3.LUT UR4, UR4, 0x1, URZ, 0xc0, !UPT ;  /* 0x0000000104047892 */ /* 0x000fe4000f8ec03f */
[----:B------:R-:W-:Y:S02]  /*5f70*/  UISETP.LT.U32.AND UP1, UPT, UR40, 0x2, UP1 ;  /* 0x000000022800788c */ /* 0x000fe40008f21070 */
[----:B------:R-:W-:Y:S02]  /*5f80*/  UISETP.NE.U32.AND UP0, UPT, UR4, 0x1, UPT ;  /* 0x000000010400788c */ /* 0x000fe4000bf05070 */
[----:B------:R-:W-:-:S02]  /*5f90*/  USEL UR5, URZ, 0x1, !UP1 ;  /* 0x000000013f057887 */ /* 0x000fc4000c800000 */
[----:B------:R-:W-:Y:S02]  /*5fa0*/  UISETP.GT.U32.AND UP0, UPT, UR40, 0x1, !UP0 ;  /* 0x000000012800788c */ /* 0x000fe4000c704070 */
[----:B------:R-:W-:Y:S02]  /*5fb0*/  ULOP3.LUT UR39, UR39, 0x1, URZ, 0xc0, !UPT ;  /* 0x0000000127277892 */ /* 0x000fe4000f8ec03f */
[----:B------:R-:W-:-:S04]  /*5fc0*/  USEL UR4, URZ, 0x1, !UP0 ;  /* 0x000000013f047887 */ /* 0x000fc8000c000000 */
[----:B------:R-:W-:Y:S01]  /*5fd0*/  ULOP3.LUT UR38, UR4, UR38, UR5, 0x96, !UPT ;  /* 0x0000002604267292 */ /* 0x000fe2000f8e9605 */
[----:B------:R-:W-:Y:S11]  /*5fe0*/  @P0 BRA `(.L_x_105) ;  /* 0xffffffb000880947 */ /* 0x000ff6000383ffff */
[----:B------:R-:W-:Y:S05]  /*5ff0*/  EXIT ;  /* 0x000000000000794d */ /* 0x000fea0003800000 */
.L_x_3:
        /* <DEDUP_REMOVED lines=26> */
.L_x_107:
[-CC-:B------:R-:W-:Y:S01]  /*61a0*/  SHF.R.U64 R25, R10, R14.reuse, R11.reuse ;  /* 0x0000000e0a197219 */ /* 0x180fe2000000120b */
[----:B------:R-:W0:Y:S01]  /*61b0*/  LDC.64 R26, c[0x0][0x640] ;  /* 0x00019000ff1a7b82 */ /* 0x000e220000000a00 */
[----:B------:R-:W-:Y:S01]  /*61c0*/  SHF.R.U32.HI R5, RZ, R14, R11 ;  /* 0x0000000eff057219 */ /* 0x000fe2000001160b */
[----:B------:R-:W-:Y:S01]  /*61d0*/  IMAD.MOV.U32 R6, RZ, RZ, R18 ;  /* 0x000000ffff067224 */ /* 0x000fe200078e0012 */
[----:B------:R-:W-:Y:S01]  /*61e0*/  IADD3 R9, P0, RZ, -R25, RZ ;  /* 0x80000019ff097210 */ /* 0x000fe20007f1e0ff */
[----:B------:R-:W-:Y:S01]  /*61f0*/  IMAD.MOV.U32 R7, RZ, RZ, R17 ;  /* 0x000000ffff077224 */ /* 0x000fe200078e0011 */
[----:B------:R-:W-:Y:S01]  /*6200*/  I2FP.F32.U32 R8, R4 ;  /* 0x0000000400087245 */ /* 0x000fe20000201000 */
[----:B------:R-:W-:Y:S02]  /*6210*/  ULDC UR4, c[0x0][0x150] ;  /* 0x0000540000047ab9 */ /* 0x000fe40000000800 */
[----:B------:R-:W1:Y:S01]  /*6220*/  LDC R12, c[0x0][0x618] ;  /* 0x00018600ff0c7b82 */ /* 0x000e620000000800 */
[----:B------:R-:W-:-:S02]  /*6230*/  IMAD.X R5, RZ, RZ, ~R5, P0 ;  /* 0x000000ffff057224 */ /* 0x000fc400000e0e05 */
[----:B------:R-:W-:Y:S01]  /*6240*/  FMUL R11, R8, UR4 ;  /* 0x00000004080b7c20 */ /* 0x000fe20008400000 */
[----:B------:R-:W-:Y:S01]  /*6250*/  IMAD.WIDE.U32 R6, R9, R20, R6 ;  /* 0x0000001409067225 */ /* 0x000fe200078e0006 */
[----:B------:R-:W-:-:S03]  /*6260*/  ULDC UR4, c[0x0][0x154] ;  /* 0x0000550000047ab9 */ /* 0x000fc60000000800 */
[----:B------:R-:W-:Y:S01]  /*6270*/  IMAD R8, R5, R20, RZ ;  /* 0x0000001405087224 */ /* 0x000fe200078e02ff */
[----:B------:R-:W2:Y:S01]  /*6280*/  LDC R13, c[0x0][0x144] ;  /* 0x00005100ff0d7b82 */ /* 0x000ea20000000800 */
[----:B------:R-:W3:Y:S02]  /*6290*/  F2I.U32.TRUNC.NTZ R11, R11 ;  /* 0x0000000b000b7305 */ /* 0x000ee4000020f000 */
[----:B------:R-:W-:Y:S02]  /*62a0*/  IMAD R5, R9, R21, R8 ;  /* 0x0000001509057224 */ /* 0x000fe400078e0208 */
[----:B------:R-:W-:Y:S02]  /*62b0*/  IMAD.MOV.U32 R8, RZ, RZ, -0x1 ;  /* 0xffffffffff087424 */ /* 0x000fe400078e00ff */
[----:B------:R-:W-:Y:S01]  /*62c0*/  IMAD.IADD R5, R7, 0x1, R5 ;  /* 0x0000000107057824 */ /* 0x000fe200078e0205 */
[----:B------:R-:W4:Y:S01]  /*62d0*/  LDC R20, c[0x0][0x608] ;  /* 0x00018200ff147b82 */ /* 0x000f220000000800 */
[----:B------:R-:W-:-:S02]  /*62e0*/  I2FP.F32.U32 R7, R3 ;  /* 0x0000000300077245 */ /* 0x000fc40000201000 */
[----:B0-----:R-:W-:-:S03]  /*62f0*/  ISETP.NE.U32.AND P0, PT, R26, RZ, PT ;  /* 0x000000ff1a00720c */ /* 0x001fc60003f05070 */
[----:B------:R-:W-:Y:S01]  /*6300*/  FMUL R7, R7, UR4 ;  /* 0x0000000407077c20 */ /* 0x000fe20008400000 */
[----:B------:R-:W-:Y:S01]  /*6310*/  ISETP.NE.AND.EX P0, PT, R27, RZ, PT, P0 ;  /* 0x000000ff1b00720c */ /* 0x000fe20003f05300 */
[----:B------:R-:W0:Y:S01]  /*6320*/  LDC R9, c[0x0][0x658] ;  /* 0x00019600ff097b82 */ /* 0x000e220000000800 */
[-C--:B-1----:R-:W-:Y:S01]  /*6330*/  SHF.R.U64 R10, R6, R12.reuse, R5 ;  /* 0x0000000c060a7219 */ /* 0x082fe20000001205 */
[----:B---3--:R-:W-:Y:S01]  /*6340*/  IMAD.MOV R6, RZ, RZ, -R11 ;  /* 0x000000ffff067224 */ /* 0x008fe200078e0a0b */
[----:B------:R-:W-:Y:S02]  /*6350*/  SHF.R.U32.HI R5, RZ, R12, R5 ;  /* 0x0000000cff057219 */ /* 0x000fe40000011605 */
[----:B------:R1:W3:Y:S03]  /*6360*/  F2I.U32.TRUNC.NTZ R12, R7 ;  /* 0x00000007000c7305 */ /* 0x0002e6000020f000 */
[----:B------:R-:W1:Y:S01]  /*6370*/  LDC R14, c[0x0][0x148] ;  /* 0x00005200ff0e7b82 */ /* 0x000e620000000800 */
[----:B--2---:R-:W-:-:S02]  /*6380*/  IMAD R23, R13, R6, R4 ;  /* 0x000000060d177224 */ /* 0x004fc400078e0204 */
[----:B------:R-:W-:-:S05]  /*6390*/  IMAD.MOV.U32 R6, RZ, RZ, 0x1 ;  /* 0x00000001ff067424 */ /* 0x000fca00078e00ff */
[----:B------:R-:W2:Y:S01]  /*63a0*/  LDC R21, c[0x0][0x600] ;  /* 0x00018000ff157b82 */ /* 0x000ea20000000800 */
[-CC-:B----4-:R-:W-:Y:S02]  /*63b0*/  SHF.R.U64 R13, R10, R20.reuse, R5.reuse ;  /* 0x000000140a0d7219 */ /* 0x190fe40000001205 */
[----:B------:R-:W-:-:S05]  /*63c0*/  SHF.R.U32.HI R4, RZ, R20, R5 ;  /* 0x00000014ff047219 */ /* 0x000fca0000011605 */
[----:B------:R-:W4:Y:S01]  /*63d0*/  LDC R22, c[0x0][0x648] ;  /* 0x00019200ff167b82 */ /* 0x000f220000000800 */
[-C--:B0-----:R-:W-:Y:S02]  /*63e0*/  SHF.L.U32 R8, R8, R9.reuse, RZ ;  /* 0x0000000908087219 */ /* 0x081fe400000006ff */
[-CC-:B------:R-:W-:Y:S02]  /*63f0*/  SHF.R.U64 R15, R13, R9.reuse, R4.reuse ;  /* 0x000000090d0f7219 */ /* 0x180fe40000001204 */
[-C--:B------:R-:W-:Y:S02]  /*6400*/  SHF.R.U32.HI R5, RZ, R9.reuse, R4 ;  /* 0x00000009ff057219 */ /* 0x080fe40000011604 */
[----:B------:R-:W-:Y:S01]  /*6410*/  SHF.L.U32 R20, R6, R9, RZ ;  /* 0x0000000906147219 */ /* 0x000fe200000006ff */
[----:B------:R-:W0:Y:S01]  /*6420*/  LDC R24, c[0x0][0x638] ;  /* 0x00018e00ff187b82 */ /* 0x000e220000000800 */
[----:B------:R-:W-:Y:S02]  /*6430*/  LOP3.LUT R28, RZ, R8, RZ, 0x33, !PT ;  /* 0x00000008ff1c7212 */ /* 0x000fe400078e33ff */
[----:B------:R-:W-:-:S05]  /*6440*/  MOV R4, R15 ;  /* 0x0000000f00047202 */ /* 0x000fca0000000f00 */
        /* <DEDUP_REMOVED lines=12> */
.L_x_108:
[----:B------:R-:W1:Y:S01]  /*6510*/  LDC R6, c[0x0][0x65c] ;  /* 0x00019700ff067b82 */ /* 0x000e620000000800 */
[----:B----4-:R-:W-:Y:S01]  /*6520*/  SHF.R.U64 R5, R4, R22, R5 ;  /* 0x0000001604057219 */ /* 0x010fe20000001205 */
[----:B--2---:R-:W-:Y:S01]  /*6530*/  VIADD R7, R21, 0xffffffff ;  /* 0xffffffff15077836 */ /* 0x004fe20000000000 */
[----:B------:R-:W-:Y:S01]  /*6540*/  LOP3.LUT R4, R13, R28, RZ, 0xc0, !PT ;  /* 0x0000001c0d047212 */ /* 0x000fe200078ec0ff */
[----:B------:R-:W-:-:S03]  /*6550*/  IMAD.MOV R12, RZ, RZ, -R12 ;  /* 0x000000ffff0c7224 */ /* 0x000fc600078e0a0c */
[----:B------:R-:W-:Y:S01]  /*6560*/  LOP3.LUT R10, R10, R7, RZ, 0xc0, !PT ;  /* 0x000000070a0a7212 */ /* 0x000fe200078ec0ff */
[----:B------:R-:W-:Y:S01]  /*6570*/  IMAD R4, R20, R5, R4 ;  /* 0x0000000514047224 */ /* 0x000fe200078e0204 */
[----:B-1----:R-:W-:Y:S01]  /*6580*/  ISETP.NE.AND P0, PT, R6, 0x1, PT ;  /* 0x000000010600780c */ /* 0x002fe20003f05270 */
[----:B------:R-:W-:-:S12]  /*6590*/  IMAD.MOV R6, RZ, RZ, -R5 ;  /* 0x000000ffff067224 */ /* 0x000fd800078e0a05 */
[----:B------:R-:W-:Y:S02]  /*65a0*/  @P0 IMAD R23, R14, R12, R3 ;  /* 0x0000000c0e170224 */ /* 0x000fe400078e0203 */
[----:B0-----:R-:W-:Y:S02]  /*65b0*/  IMAD R3, R6, R24, R15 ;  /* 0x0000001806037224 */ /* 0x001fe400078e020f */
[----:B------:R-:W-:Y:S02]  /*65c0*/  IMAD R28, R4, R29, R23 ;  /* 0x0000001d041c7224 */ /* 0x000fe400078e0217 */
[----:B------:R-:W-:Y:S02]  /*65d0*/  IMAD R3, R3, R21, R10 ;  /* 0x0000001503037224 */ /* 0x000fe400078e020a */
[----:B------:R-:W-:-:S03]  /*65e0*/  IMAD.MOV.U32 R6, RZ, RZ, 0x1 ;  /* 0x00000001ff067424 */ /* 0x000fc600078e00ff */
[----:B------:R-:W-:Y:S02]  /*65f0*/  SEL R27, R3, R28, !P0 ;  /* 0x0000001c031b7207 */ /* 0x000fe40004000000 */
[----:B------:R-:W-:-:S07]  /*6600*/  SEL R28, R28, R3, !P0 ;  /* 0x000000031c1c7207 */ /* 0x000fce0004000000 */
.L_x_106:
[----:B------:R-:W-:-:S08]  /*6610*/  NOP ;  /* 0x0000000000007918 */ /* 0x000fd00000000000 */
[----:B------:R-:W0:-:S00]  /*6620*/  USETMAXREG.DEALLOC.CTAPOOL 0x28 ;  /* 0x00000028000079c8 */ /* 0x000e0000080e0500 */
[----:B0-----:R-:W-:-:S13]  /*6630*/  ISETP.NE.AND P0, PT, R2, RZ, PT ;  /* 0x000000ff0200720c */ /* 0x001fda0003f05270 */
[----:B------:R-:W-:Y:S05]  /*6640*/  @P0 EXIT ;  /* 0x000000000000094d */ /* 0x000fea0003800000 */
[----:B------:R-:W-:Y:S01]  /*6650*/  IMAD.MOV.U32 R2, RZ, RZ, 0x1 ;  /* 0x00000001ff027424 */ /* 0x000fe200078e00ff */
[----:B------:R0:W-:Y:S01]  /*6660*/  STL [R1], RZ ;  /* 0x000000ff01007387 */ /* 0x0001e20000100800 */
[----:B------:R-:W-:-:S03]  /*6670*/  LOP3.LUT P0, RZ, R6, 0xff, RZ, 0xc0, !PT ;  /* 0x000000ff06ff7812 */ /* 0x000fc6000780c0ff */
[----:B------:R0:W-:Y:S10]  /*6680*/  STL [R1+0x4], R2 ;  /* 0x0000040201007387 */ /* 0x0001f40000100800 */
[----:B0-----:R-:W-:Y:S05]  /*6690*/  @!P0 BRA `(.L_x_109) ;  /* 0x0000001400ac8947 */ /* 0x001fea0003800000 */
[----:B------:R-:W0:Y:S01]  /*66a0*/  LDC R2, c[0x0][0x28c] ;  /* 0x0000a300ff027b82 */ /* 0x000e220000000800 */
[----:B------:R-:W1:Y:S01]  /*66b0*/  S2R R4, SR_TID.X ;  /* 0x0000000000047919 */ /* 0x000e620000002100 */
[----:B------:R-:W-:Y:S01]  /*66c0*/  LOP3.LUT P0, RZ, R0, 0x1f, RZ, 0xc0, !PT ;  /* 0x0000001f00ff7812 */ /* 0x000fe2000780c0ff */
[----:B------:R-:W-:Y:S01]  /*66d0*/  IMAD.MOV.U32 R0, RZ, RZ, 0x1 ;  /* 0x00000001ff007424 */ /* 0x000fe200078e00ff */
[----:B------:R-:W-:Y:S01]  /*66e0*/  LOP3.LUT R19, R19, 0xfffffffe, RZ, 0xc0, !PT ;  /* 0xfffffffe13137812 */ /* 0x000fe200078ec0ff */
[----:B------:R2:W-:Y:S01]  /*66f0*/  STL [R1], RZ ;  /* 0x000000ff01007387 */ /* 0x0005e20000100800 */
[----:B------:R-:W-:Y:S01]  /*6700*/  ULDC UR37, c[0x0][0x658] ;  /* 0x0001960000257ab9 */ /* 0x000fe20000000800 */
[----:B------:R-:W-:Y:S01]  /*6710*/  UMOV UR4, 0xffffffff ;  /* 0xffffffff00047882 */ /* 0x000fe20000000000 */
[----:B------:R-:W-:Y:S01]  /*6720*/  BSSY B7, `(.L_x_109) ;  /* 0x0000162000077945 */ /* 0x000fe20003800000 */
[----:B------:R-:W-:Y:S01]  /*6730*/  USHF.L.U32 UR4, UR4, UR37, URZ ;  /* 0x0000002504047299 */ /* 0x000fe2000800063f */
[----:B------:R-:W-:Y:S01]  /*6740*/  LOP3.LUT R22, R16, 0x2, RZ, 0xfc, !PT ;  /* 0x0000000210167812 */ /* 0x000fe200078efcff */
[----:B------:R-:W-:Y:S01]  /*6750*/  ULDC UR39, c[0x0][0x600] ;  /* 0x0001800000277ab9 */ /* 0x000fe20000000800 */
[----:B------:R-:W-:Y:S01]  /*6760*/  UMOV UR5, 0x1 ;  /* 0x0000000100057882 */ /* 0x000fe20000000000 */
[----:B------:R-:W-:-:S02]  /*6770*/  UIADD3 UR39, UR39, -0x1, URZ ;  /* 0xffffffff27277890 */ /* 0x000fc4000fffe03f */
[----:B------:R-:W-:Y:S02]  /*6780*/  USHF.L.U32 UR37, UR5, UR37, URZ ;  /* 0x0000002505257299 */ /* 0x000fe4000800063f */
[----:B------:R-:W-:Y:S01]  /*6790*/  ULOP3.LUT UR38, URZ, UR4, URZ, 0x33, !UPT ;  /* 0x000000043f267292 */ /* 0x000fe2000f8e333f */
[----:B------:R-:W-:Y:S01]  /*67a0*/  ULDC.64 UR46, c[0x0][0x198] ;  /* 0x00006600002e7ab9 */ /* 0x000fe20000000a00 */
[----:B0-----:R-:W-:-:S05]  /*67b0*/  VIADD R2, R2, 0x7f ;  /* 0x0000007f02027836 */ /* 0x001fca0000000000 */
[----:B------:R-:W-:-:S04]  /*67c0*/  SHF.R.S32.HI R3, RZ, 0x1f, R2 ;  /* 0x0000001fff037819 */ /* 0x000fc80000011402 */
[----:B------:R-:W-:Y:S02]  /*67d0*/  LEA.HI R3, R3, R2, RZ, 0x7 ;  /* 0x0000000203037211 */ /* 0x000fe400078f38ff */
[----:B-1----:R-:W-:Y:S02]  /*67e0*/  LOP3.LUT R4, R4, 0x7f, RZ, 0xc0, !PT ;  /* 0x0000007f04047812 */ /* 0x002fe400078ec0ff */
[----:B------:R-:W-:Y:S01]  /*67f0*/  SHF.R.S32.HI R23, RZ, 0x7, R3 ;  /* 0x00000007ff177819 */ /* 0x000fe20000011403 */
[----:B------:R-:W-:Y:S01]  /*6800*/  IMAD.MOV.U32 R3, RZ, RZ, 0x1 ;  /* 0x00000001ff037424 */ /* 0x000fe200078e00ff */
[----:B------:R-:W-:Y:S02]  /*6810*/  PRMT R2, R0, 0x7610, R2 ;  /* 0x0000761000027816 */ /* 0x000fe40000000002 */
[C---:B------:R-:W-:Y:S01]  /*6820*/  ISETP.NE.AND P1, PT, R4.reuse, RZ, PT ;  /* 0x000000ff0400720c */ /* 0x040fe20003f25270 */
[----:B------:R-:W-:Y:S01]  /*6830*/  VIADD R0, R23, 0x1 ;  /* 0x0000000117007836 */ /* 0x000fe20000000000 */
[----:B------:R2:W-:Y:S01]  /*6840*/  STL [R1+0x4], R3 ;  /* 0x0000040301007387 */ /* 0x0005e20000100800 */
[----:B------:R-:W-:-:S03]  /*6850*/  ISETP.NE.OR P0, PT, R4, RZ, !P0 ;  /* 0x000000ff0400720c */ /* 0x000fc60004705670 */
[----:B------:R2:W-:Y:S07]  /*6860*/  STL.S16 [R1+0x8], R2 ;  /* 0x0000080201007387 */ /* 0x0005ee0000100600 */
[----:B------:R-:W-:-:S04]  /*6870*/  @P1 LOP3.LUT R19, R19, 0x1, RZ, 0xfc, !PT ;  /* 0x0000000113131812 */ /* 0x000fc800078efcff */
[----:B------:R-:W-:-:S04]  /*6880*/  LOP3.LUT R19, R19, 0xfffffffb, RZ, 0xc0, !PT ;  /* 0xfffffffb13137812 */ /* 0x000fc800078ec0ff */
[----:B--2---:R-:W-:-:S07]  /*6890*/  @P0 LOP3.LUT R19, R19, 0x4, RZ, 0xfc, !PT ;  /* 0x0000000413130812 */ /* 0x004fce00078efcff */
.L_x_123:
[----:B------:R-:W-:-:S03]  /*68a0*/  UMOV UR4, 0xffffffff ;  /* 0xffffffff00047882 */ /* 0x000fc60000000000 */
[----:B0-----:R-:W-:Y:S05]  /*68b0*/  BRA.DIV UR4, `(.L_x_110) ;  /* 0x0000001a04007947 */ /* 0x001fea000b800000 */
[----:B------:R-:W-:-:S13]  /*68c0*/  ELECT P6, URZ, PT ;  /* 0x00000000003f782f */ /* 0x000fda00038c0000 */
.L_x_134:
[----:B------:R-:W-:Y:S04]  /*68d0*/  BSSY B6, `(.L_x_111) ;  /* 0x00000cb000067945 */ /* 0x000fe80003800000 */
[----:B------:R-:W-:Y:S05]  /*68e0*/  @!P6 BRA `(.L_x_112) ;  /* 0x0000000c0024e947 */ /* 0x000fea0003800000 */
[----:B------:R-:W0:Y:S01]  /*68f0*/  S2R R3, SR_CgaCtaId ;  /* 0x0000000000037919 */ /* 0x000e220000008800 */
[----:B------:R-:W-:-:S04]  /*6900*/  MOV R24, 0x400 ;  /* 0x0000040000187802 */ /* 0x000fc80000000f00 */
[----:B0-----:R-:W-:-:S05]  /*6910*/  LEA R24, R3, R24, 0x18 ;  /* 0x0000001803187211 */ /* 0x001fca00078ec0ff */
[----:B------:R-:W-:-:S05]  /*6920*/  VIADD R0, R24, 0x800 ;  /* 0x0000080018007836 */ /* 0x000fca0000000000 */
[----:B------:R-:W-:-:S13]  /*6930*/  LOP3.LUT P0, RZ, R0, 0x9f, RZ, 0xc0, !PT ;  /* 0x0000009f00ff7812 */ /* 0x000fda000780c0ff */
[----:B------:R-:W-:Y:S05]  /*6940*/  @!P0 BRA `(.L_x_113) ;  /* 0x0000000000408947 */ /* 0x000fea0003800000 */
[----:B------:R-:W-:Y:S01]  /*6950*/  MOV R2, 0x0 ;  /* 0x0000000000027802 */ /* 0x000fe20000000f00 */
[----:B------:R-:W-:Y:S01]  /*6960*/  ULDC.64 UR4, c[0x4][0x70] ;  /* 0x01001c0000047ab9 */ /* 0x000fe20000000a00 */
[----:B------:R-:W-:Y:S01]  /*6970*/  ULDC.64 UR6, c[0x4][0x8] ;  /* 0x0100020000067ab9 */ /* 0x000fe20000000a00 */
[----:B------:R-:W-:Y:S02]  /*6980*/  IMAD.U32 R4, RZ, RZ, UR4 ;  /* 0x00000004ff047e24 */ /* 0x000fe4000f8e00ff */
[----:B------:R-:W-:Y:S01]  /*6990*/  IMAD.U32 R5, RZ, RZ, UR5 ;  /* 0x00000005ff057e24 */ /* 0x000fe2000f8e00ff */
[----:B------:R-:W0:Y:S01]  /*69a0*/  LDC.64 R2, c[0x4][R2] ;  /* 0x0100000002027b82 */ /* 0x000e220000000a00 */
[----:B------:R-:W-:Y:S01]  /*69b0*/  ULDC.64 UR4, c[0x4][0x78] ;  /* 0x01001e0000047ab9 */ /* 0x000fe20000000a00 */
[----:B------:R-:W-:Y:S02]  /*69c0*/  IMAD.U32 R10, RZ, RZ, UR6 ;  /* 0x00000006ff0a7e24 */ /* 0x000fe4000f8e00ff */
[----:B------:R-:W-:-:S02]  /*69d0*/  IMAD.U32 R6, RZ, RZ, UR4 ;  /* 0x00000004ff067e24 */ /* 0x000fc4000f8e00ff */
[----:B------:R-:W-:Y:S02]  /*69e0*/  IMAD.U32 R7, RZ, RZ, UR5 ;  /* 0x00000005ff077e24 */ /* 0x000fe4000f8e00ff */
[----:B------:R-:W-:Y:S02]  /*69f0*/  IMAD.U32 R11, RZ, RZ, UR7 ;  /* 0x00000007ff0b7e24 */ /* 0x000fe4000f8e00ff */
[----:B------:R-:W-:Y:S02]  /*6a00*/  IMAD.MOV.U32 R8, RZ, RZ, 0x70 ;  /* 0x00000070ff087424 */ /* 0x000fe400078e00ff */
[----:B------:R-:W-:Y:S02]  /*6a10*/  IMAD.MOV.U32 R12, RZ, RZ, 0x1 ;  /* 0x00000001ff0c7424 */ /* 0x000fe400078e00ff */
[----:B------:R-:W-:-:S07]  /*6a20*/  IMAD.MOV.U32 R13, RZ, RZ, RZ ;  /* 0x000000ffff0d7224 */ /* 0x000fce00078e00ff */
[----:B------:R-:W-:-:S07]  /*6a30*/  LEPC R20, `(.L_x_113) ;  /* 0x000000001014794e */ /* 0x000fce0000000000 */
[----:B0-----:R-:W-:Y:S05]  /*6a40*/  CALL.ABS.NOINC R2 ;  /* 0x0000000002007343 */ /* 0x001fea0003c00000 */
.L_x_113:
[----:B------:R-:W-:-:S05]  /*6a50*/  VIADD R26, R24, 0x20800 ;  /* 0x00020800181a7836 */ /* 0x000fca0000000000 */
[----:B------:R-:W-:-:S13]  /*6a60*/  LOP3.LUT P0, RZ, R26, 0x3ff, RZ, 0xc0, !PT ;  /* 0x000003ff1aff7812 */ /* 0x000fda000780c0ff */
[----:B------:R-:W-:Y:S05]  /*6a70*/  @!P0 BRA `(.L_x_114) ;  /* 0x0000000000408947 */ /* 0x000fea0003800000 */
[----:B------:R-:W-:Y:S01]  /*6a80*/  MOV R2, 0x0 ;  /* 0x0000000000027802 */ /* 0x000fe20000000f00 */
[----:B------:R-:W-:Y:S01]  /*6a90*/  ULDC.64 UR4, c[0x4][0x70] ;  /* 0x01001c0000047ab9 */ /* 0x000fe20000000a00 */
[----:B------:R-:W-:Y:S01]  /*6aa0*/  ULDC.64 UR6, c[0x4][0x10] ;  /* 0x0100040000067ab9 */ /* 0x000fe20000000a00 */
[----:B------:R-:W-:Y:S01]  /*6ab0*/  IMAD.U32 R4, RZ, RZ, UR4 ;  /* 0x00000004ff047e24 */ /* 0x000fe2000f8e00ff */
[----:B------:R-:W-:Y:S01]  /*6ac0*/  MOV R12, 0x1 ;  /* 0x00000001000c7802 */ /* 0x000fe20000000f00 */
        /* <DEDUP_REMOVED lines=8> */
[----:B------:R-:W-:-:S07]  /*6b50*/  IMAD.MOV.U32 R13, RZ, RZ, RZ ;  /* 0x000000ffff0d7224 */ /* 0x000fce00078e00ff */
[----:B------:R-:W-:-:S07]  /*6b60*/  LEPC R20, `(.L_x_114) ;  /* 0x000000001014794e */ /* 0x000fce0000000000 */
[----:B0-----:R-:W-:Y:S05]  /*6b70*/  CALL.ABS.NOINC R2 ;  /* 0x0000000002007343 */ /* 0x001fea0003c00000 */
.L_x_114:
[----:B------:R-:W0:Y:S02]  /*6b80*/  LDC R0, c[0x0][0x28c] ;  /* 0x0000a300ff007b82 */ /* 0x000e240000000800 */
[----:B0-----:R-:W-:-:S13]  /*6b90*/  ISETP.GE.AND P0, PT, R0, 0x1, PT ;  /* 0x000000010000780c */ /* 0x001fda0003f06270 */
[----:B------:R-:W-:Y:S05]  /*6ba0*/  @!P0 BRA `(.L_x_112) ;  /* 0x0000000800748947 */ /* 0x000fea0003800000 */
[----:B------:R0:W5:Y:S01]  /*6bb0*/  LDL R5, [R1+0x4] ;  /* 0x0000040001057983 */ /* 0x0001620000100800 */
[----:B------:R-:W-:Y:S02]  /*6bc0*/  VIADD R20, R23, 0x1 ;  /* 0x0000000117147836 */ /* 0x000fe40000000000 */
[----:B------:R-:W-:Y:S01]  /*6bd0*/  IMAD.SHL.U32 R0, R28, 0x80, RZ ;  /* 0x000000801c007824 */ /* 0x000fe200078e00ff */
[----:B------:R0:W5:Y:S01]  /*6be0*/  LDL R6, [R1] ;  /* 0x0000000001067983 */ /* 0x0001620000100800 */
[----:B------:R-:W-:Y:S02]  /*6bf0*/  IMAD.SHL.U32 R2, R27, 0x40, RZ ;  /* 0x000000401b027824 */ /* 0x000fe400078e00ff */
[----:B------:R-:W-:Y:S02]  /*6c00*/  IMAD.MOV.U32 R4, RZ, RZ, R20 ;  /* 0x000000ffff047224 */ /* 0x000fe400078e0014 */
[----:B------:R-:W-:Y:S02]  /*6c10*/  IMAD.MOV.U32 R3, RZ, RZ, RZ ;  /* 0x000000ffff037224 */ /* 0x000fe400078e00ff */
[----:B------:R-:W-:-:S02]  /*6c20*/  VIADD R7, R0, 0x8 ;  /* 0x0000000800077836 */ /* 0x000fc40000000000 */
[C---:B------:R-:W-:Y:S02]  /*6c30*/  VIADD R8, R0.reuse, 0x10 ;  /* 0x0000001000087836 */ /* 0x040fe40000000000 */
[C---:B------:R-:W-:Y:S02]  /*6c40*/  VIADD R9, R0.reuse, 0x18 ;  /* 0x0000001800097836 */ /* 0x040fe40000000000 */
[C---:B------:R-:W-:Y:S02]  /*6c50*/  VIADD R10, R0.reuse, 0x20 ;  /* 0x00000020000a7836 */ /* 0x040fe40000000000 */
[C---:B------:R-:W-:Y:S02]  /*6c60*/  VIADD R11, R0.reuse, 0x28 ;  /* 0x00000028000b7836 */ /* 0x040fe40000000000 */
[C---:B------:R-:W-:Y:S02]  /*6c70*/  VIADD R12, R0.reuse, 0x30 ;  /* 0x00000030000c7836 */ /* 0x040fe40000000000 */
        /* <DEDUP_REMOVED lines=8> */
[----:B0-----:R-:W-:-:S07]  /*6d00*/  VIADD R30, R0, 0x78 ;  /* 0x00000078001e7836 */ /* 0x001fce0000000000 */
.L_x_118:
[----:B-----5:R-:W-:Y:S01]  /*6d10*/  IMAD R32, R6, 0x8, R24 ;  /* 0x0000000806207824 */ /* 0x020fe200078e0218 */
[----:B------:R-:W-:-:S04]  /*6d20*/  SHF.L.U32 R31, R5, 0x1f, RZ ;  /* 0x0000001f051f7819 */ /* 0x000fc800000006ff */
[----:B------:R-:W0:Y:S02]  /*6d30*/  SYNCS.PHASECHK.TRANS64.TRYWAIT P0, [R32+URZ+0x10], R31 ;  /* 0x0000101f200075a7 */ /* 0x000e24000800017f */
[----:B0-----:R-:W-:Y:S05]  /*6d40*/  @!P0 BRA `(.L_x_115) ;  /* 0x0000001000fc8947 */ /* 0x001fea0003800000 */
.L_x_135:
[----:B------:R-:W1:Y:S02]  /*6d50*/  S2R R33, SR_TID.X ;  /* 0x0000000000217919 */ /* 0x000e640000002100 */
[----:B-1----:R-:W-:-:S04]  /*6d60*/  LOP3.LUT R33, R33, 0x7f, RZ, 0xc0, !PT ;  /* 0x0000007f21217812 */ /* 0x002fc800078ec0ff */
[----:B------:R-:W-:-:S13]  /*6d70*/  ISETP.NE.AND P0, PT, R33, RZ, PT ;  /* 0x000000ff2100720c */ /* 0x000fda0003f05270 */
[----:B0-----:R-:W0:Y:S02]  /*6d80*/  @!P0 LDC R31, c[0x0][0x500] ;  /* 0x00014000ff1f8b82 */ /* 0x001e240000000800 */
[----:B0-----:R0:W-:Y:S02]  /*6d90*/  @!P0 SYNCS.ARRIVE.TRANS64 RZ, [R32+URZ], R31 ;  /* 0x0000001f20ff89a7 */ /* 0x0011e4000800003f */
[----:B0-----:R-:W-:-:S04]  /*6da0*/  PRMT R31, R22, 0x9910, RZ ;  /* 0x00009910161f7816 */ /* 0x001fc800000000ff */
[----:B------:R-:W-:-:S13]  /*6db0*/  ISETP.NE.AND P0, PT, R31, 0x2, PT ;  /* 0x000000021f00780c */ /* 0x000fda0003f05270 */
[----:B------:R-:W-:Y:S05]  /*6dc0*/  @P0 BRA `(.L_x_116) ;  /* 0x0000000000040947 */ /* 0x000fea0003800000 */
[----:B------:R-:W-:Y:S01]  /*6dd0*/  BPT.TRAP 0x1 ;  /* 0x000000040000795c */ /* 0x000fe20000300000 */
.L_x_116:
[----:B------:R-:W-:-:S13]  /*6de0*/  LOP3.LUT P0, RZ, R19, 0x4, RZ, 0xc0, !PT ;  /* 0x0000000413ff7812 */ /* 0x000fda000780c0ff */
[----:B------:R-:W-:Y:S05]  /*6df0*/  @P0 BRA `(.L_x_117) ;  /* 0x0000000000040947 */ /* 0x000fea0003800000 */
[----:B------:R-:W-:Y:S01]  /*6e00*/  BPT.TRAP 0x1 ;  /* 0x000000040000795c */ /* 0x000fe20000300000 */
.L_x_117:
[----:B------:R-:W-:Y:S01]  /*6e10*/  IMAD R31, R6, 0x10000, R24 ;  /* 0x00010000061f7824 */ /* 0x000fe200078e0218 */
[----:B------:R-:W-:Y:S01]  /*6e20*/  R2UR UR17, R32 ;  /* 0x00000000201172ca */ /* 0x000fe200000e0000 */
[----:B------:R-:W-:Y:S01]  /*6e30*/  UIADD3 UR14, UP0, UR46, 0xf0, URZ ;  /* 0x000000f02e0e7890 */ /* 0x000fe2000ff1e03f */
[----:B------:R-:W-:Y:S01]  /*6e40*/  R2UR UR19, R3 ;  /* 0x00000000031372ca */ /* 0x000fe200000e0000 */
[----:B------:R-:W-:Y:S01]  /*6e50*/  UMOV UR6, 0x0 ;  /* 0x0000000000067882 */ /* 0x000fe20000000000 */
[----:B------:R-:W-:Y:S01]  /*6e60*/  R2UR UR4, R31 ;  /* 0x000000001f0472ca */ /* 0x000fe200000e0000 */
[----:B------:R-:W-:Y:S01]  /*6e70*/  UIADD3.X UR15, URZ, UR47, URZ, UP0, !UPT ;  /* 0x0000002f3f0f7290 */ /* 0x000fe200087fe43f */
[----:B------:R-:W-:Y:S01]  /*6e80*/  R2UR UR20, R25 ;  /* 0x00000000191472ca */ /* 0x000fe200000e0000 */
[----:B------:R-:W-:Y:S01]  /*6e90*/  UMOV UR7, 0x10000000 ;  /* 0x1000000000077882 */ /* 0x000fe20000000000 */
[----:B------:R-:W-:Y:S01]  /*6ea0*/  R2UR UR18, R0 ;  /* 0x00000000001272ca */ /* 0x000fe200000e0000 */
[----:B------:R-:W-:Y:S01]  /*6eb0*/  UIADD3 UR22, UP0, UR46, 0x1f0, URZ ;  /* 0x000001f02e167890 */ /* 0x000fe2000ff1e03f */
[----:B------:R-:W-:Y:S01]  /*6ec0*/  R2UR UR34, R7 ;  /* 0x00000000072272ca */ /* 0x000fe200000e0000 */
[----:B------:R-:W-:Y:S01]  /*6ed0*/  VIADD R4, R4, 0xffffffff ;  /* 0xffffffff04047836 */ /* 0x000fe20000000000 */
[----:B------:R-:W-:Y:S01]  /*6ee0*/  R2UR UR50, R8 ;  /* 0x00000000083272ca */ /* 0x000fe200000e0000 */
[----:B------:R-:W-:Y:S01]  /*6ef0*/  UMOV UR33, UR17 ;  /* 0x0000001100217c82 */ /* 0x000fe20008000000 */
[----:B------:R-:W-:Y:S01]  /*6f00*/  R2UR UR10, R9 ;  /* 0x00000000090a72ca */ /* 0x000fe200000e0000 */
[----:B------:R-:W-:Y:S01]  /*6f10*/  UMOV UR35, UR19 ;  /* 0x0000001300237c82 */ /* 0x000fe20008000000 */
[----:B------:R-:W-:Y:S01]  /*6f20*/  R2UR UR26, R10 ;  /* 0x000000000a1a72ca */ /* 0x000fe200000e0000 */
[----:B------:R-:W-:Y:S01]  /*6f30*/  UIADD3 UR16, UR4, 0x800, URZ ;  /* 0x0000080004107890 */ /* 0x000fe2000fffe03f */
        /* <DEDUP_REMOVED lines=8> */
[----:B------:R0:W-:Y:S01]  /*6fc0*/  UTMALDG.3D [UR16], [UR14], desc[UR6] ;  /* 0x000006100e0075b4 */ /* 0x0001e20008011000 */
[----:B------:R-:W-:Y:S01]  /*6fd0*/  UMOV UR36, UR20 ;  /* 0x0000001400247c82 */ /* 0x000fe20008000000 */
[----:B------:R-:W-:Y:S01]  /*6fe0*/  UMOV UR49, UR17 ;  /* 0x0000001100317c82 */ /* 0x000fe20008000000 */
[----:B------:R-:W-:Y:S01]  /*6ff0*/  UMOV UR51, UR19 ;  /* 0x0000001300337c82 */ /* 0x000fe20008000000 */
[----:B------:R-:W-:Y:S01]  /*7000*/  UMOV UR52, UR20 ;  /* 0x0000001400347c82 */ /* 0x000fe20008000000 */
[----:B------:R-:W-:Y:S01]  /*7010*/  UMOV UR9, UR17 ;  /* 0x0000001100097c82 */ /* 0x000fe20008000000 */
[----:B------:R-:W-:Y:S01]  /*7020*/  UMOV UR11, UR19 ;  /* 0x00000013000b7c82 */ /* 0x000fe20008000000 */
[----:B------:R-:W-:Y:S01]  /*7030*/  UMOV UR12, UR20 ;  /* 0x00000014000c7c82 */ /* 0x000fe20008000000 */
[----:B------:R1:W-:Y:S01]  /*7040*/  UTMALDG.3D [UR32], [UR14], desc[UR6] ;  /* 0x000006200e0075b4 */ /* 0x0003e20008011000 */
[----:B------:R-:W-:Y:S01]  /*7050*/  UMOV UR25, UR17 ;  /* 0x0000001100197c82 */ /* 0x000fe20008000000 */
[----:B------:R-:W-:Y:S01]  /*7060*/  UMOV UR27, UR19 ;  /* 0x00000013001b7c82 */ /* 0x000fe20008000000 */
[----:B------:R-:W-:Y:S01]  /*7070*/  UMOV UR28, UR20 ;  /* 0x00000014001c7c82 */ /* 0x000fe20008000000 */
[----:B------:R-:W-:Y:S01]  /*7080*/  UIADD3 UR40, UR4, 0x5800, URZ ;  /* 0x0000580004287890 */ /* 0x000fe2000fffe03f */
[----:B------:R-:W-:Y:S01]  /*7090*/  MOV R33, UR28 ;  /* 0x0000001c00217c02 */ /* 0x000fe20008000f00 */
[----:B------:R-:W-:Y:S01]  /*70a0*/  ULEA UR21, UR5, UR13, 0xf ;  /* 0x0000000d05157291 */ /* 0x000fe2000f8e783f */
[----:B------:R-:W-:Y:S01]  /*70b0*/  R2UR UR5, R2 ;  /* 0x00000000020572ca */ /* 0x000fe200000e0000 */
[----:B------:R2:W-:Y:S01]  /*70c0*/  UTMALDG.3D [UR48], [UR14], desc[UR6] ;  /* 0x000006300e0075b4 */ /* 0x0005e20008011000 */
[----:B------:R-:W-:Y:S01]  /*70d0*/  UMOV UR41, UR17 ;  /* 0x0000001100297c82 */ /* 0x000fe20008000000 */
[----:B------:R-:W-:Y:S01]  /*70e0*/  UMOV UR43, UR19 ;  /* 0x00000013002b7c82 */ /* 0x000fe20008000000 */
[----:B------:R-:W-:Y:S01]  /*70f0*/  UMOV UR44, UR20 ;  /* 0x00000014002c7c82 */ /* 0x000fe20008000000 */
[----:B------:R-:W-:Y:S01]  /*7100*/  IMAD.U32 R31, RZ, RZ, UR21 ;  /* 0x00000015ff1f7e24 */ /* 0x000fe2000f8e00ff */
[----:B------:R-:W-:Y:S01]  /*7110*/  UIADD3 UR56, UR4, 0xc800, URZ ;  /* 0x0000c80004387890 */ /* 0x000fe2000fffe03f */
[----:B------:R-:W-:Y:S01]  /*7120*/  MOV R36, UR25 ;  /* 0x0000001900247c02 */ /* 0x000fe20008000f00 */
[----:B------:R-:W-:Y:S01]  /*7130*/  UIADD3.X UR23, URZ, UR47, URZ, UP0, !UPT ;  /* 0x0000002f3f177290 */ /* 0x000fe200087fe43f */
[----:B0-----:R-:W-:Y:S01]  /*7140*/  R2UR UR18, R12 ;  /* 0x000000000c1272ca */ /* 0x001fe200000e0000 */
[----:B------:R0:W-:Y:S01]  /*7150*/  UTMALDG.3D [UR8], [UR14], desc[UR6] ;  /* 0x000006080e0075b4 */ /* 0x0001e20008011000 */
[----:B------:R-:W-:Y:S01]  /*7160*/  UIADD3 UR16, UR4, 0x6800, URZ ;  /* 0x0000680004107890 */ /* 0x000fe2000fffe03f */
[----:B------:R-:W-:Y:S01]  /*7170*/  ISETP.GT.AND P1, PT, R4, 0x1, PT ;  /* 0x000000010400780c */ /* 0x000fe20003f24270 */
[----:B------:R-:W-:Y:S01]  /*7180*/  IMAD.U32 R32, RZ, RZ, UR5 ;  /* 0x00000005ff207e24 */ /* 0x000fe2000f8e00ff */
[----:B------:R-:W-:Y:S01]  /*7190*/  UMOV UR57, UR17 ;  /* 0x0000001100397c82 */ /* 0x000fe20008000000 */
[----:B------:R-:W-:Y:S01]  /*71a0*/  UMOV UR59, UR19 ;  /* 0x00000013003b7c82 */ /* 0x000fe20008000000 */
[----:B------:R-:W-:Y:S01]  /*71b0*/  UMOV UR60, UR20 ;  /* 0x00000014003c7c82 */ /* 0x000fe20008000000 */
[----:B-1----:R-:W-:Y:S01]  /*71c0*/  R2UR UR34, R13 ;  /* 0x000000000d2272ca */ /* 0x002fe200000e0000 */
[----:B------:R1:W-:Y:S01]  /*71d0*/  UTMALDG.3D [UR24], [UR14], desc[UR6] ;  /* 0x000006180e0075b4 */ /* 0x0003e20008011000 */
[----:B------:R-:W-:Y:S01]  /*71e0*/  UIADD3 UR32, UR4, 0x7800, URZ ;  /* 0x0000780004207890 */ /* 0x000fe2000fffe03f */
[----:B------:R-:W-:-:S02]  /*71f0*/  VIADD R6, R6, 0x1 ;  /* 0x0000000106067836 */ /* 0x000fc40000000000 */
[----:B------:R-:W-:Y:S01]  /*7200*/  VIADD R3, R3, 0x80 ;  /* 0x0000008003037836 */ /* 0x000fe20000000000 */
[----:B--2---:R-:W-:Y:S01]  /*7210*/  R2UR UR50, R28 ;  /* 0x000000001c3272ca */ /* 0x004fe200000e0000 */
[----:B------:R2:W-:Y:S01]  /*7220*/  UTMALDG.3D [UR40], [UR14], desc[UR6] ;  /* 0x000006280e0075b4 */ /* 0x0005e20008011000 */
[----:B------:R-:W-:Y:S01]  /*7230*/  UIADD3 UR48, UR4, 0xd800, URZ ;  /* 0x0000d80004307890 */ /* 0x000fe2000fffe03f */
[----:B------:R-:W-:-:S04]  /*7240*/  ISETP.NE.AND P0, PT, R6, 0x2, PT ;  /* 0x000000020600780c */ /* 0x000fc80003f05270 */
[----:B------:R-:W-:Y:S02]  /*7250*/  SEL R6, R6, RZ, P0 ;  /* 0x000000ff06067207 */ /* 0x000fe40000000000 */
[----:B0-----:R-:W-:Y:S01]  /*7260*/  R2UR UR10, R14 ;  /* 0x000000000e0a72ca */ /* 0x001fe200000e0000 */
[----:B------:R-:W-:Y:S01]  /*7270*/  UIADD3 UR8, UR4, 0x8800, URZ ;  /* 0x0000880004087890 */ /* 0x000fe2000fffe03f */
[----:B------:R0:W-:Y:S01]  /*7280*/  UTMALDG.3D [UR16], [UR14], desc[UR6] ;  /* 0x000006100e0075b4 */ /* 0x0001e20008011000 */
[----:B-1----:R-:W-:Y:S01]  /*7290*/  R2UR UR26, R15 ;  /* 0x000000000f1a72ca */ /* 0x002fe200000e0000 */
[----:B------:R-:W-:Y:S01]  /*72a0*/  UIADD3 UR24, UR4, 0x9800, URZ ;  /* 0x0000980004187890 */ /* 0x000fe2000fffe03f */
[----:B------:R1:W-:Y:S01]  /*72b0*/  UTMALDG.3D [UR32], [UR14], desc[UR6] ;  /* 0x000006200e0075b4 */ /* 0x0003e20008011000 */
[----:B--2---:R-:W-:Y:S01]  /*72c0*/  R2UR UR42, R29 ;  /* 0x000000001d2a72ca */ /* 0x004fe200000e0000 */
[----:B------:R-:W-:-:S06]  /*72d0*/  UIADD3 UR40, UR4, 0xe800, URZ ;  /* 0x0000e80004287890 */ /* 0x000fcc000fffe03f */
[----:B------:R2:W-:Y:S03]  /*72e0*/  UTMALDG.3D [UR8], [UR14], desc[UR6] ;  /* 0x000006080e0075b4 */ /* 0x0005e60008011000 */
[----:B------:R3:W-:Y:S01]  /*72f0*/  UTMALDG.3D [UR24], [UR14], desc[UR6] ;  /* 0x000006180e0075b4 */ /* 0x0007e20008011000 */
[----:B0-----:R-:W-:Y:S01]  /*7300*/  R2UR UR18, R20 ;  /* 0x00000000141272ca */ /* 0x001fe200000e0000 */
[----:B------:R-:W-:Y:S01]  /*7310*/  UIADD3 UR16, UR4, 0xa800, URZ ;  /* 0x0000a80004107890 */ /* 0x000fe2000fffe03f */
[----:B-1----:R-:W-:Y:S01]  /*7320*/  R2UR UR34, R30 ;  /* 0x000000001e2272ca */ /* 0x002fe200000e0000 */
[----:B------:R-:W-:-:S10]  /*7330*/  UIADD3 UR32, UR4, 0xf800, URZ ;  /* 0x0000f80004207890 */ /* 0x000fd4000fffe03f */
[----:B------:R0:W-:Y:S01]  /*7340*/  UTMALDG.3D [UR16], [UR14], desc[UR6] ;  /* 0x000006100e0075b4 */ /* 0x0001e20008011000 */
[----:B--2---:R-:W-:Y:S01]  /*7350*/  R2UR UR10, R21 ;  /* 0x00000000150a72ca */ /* 0x004fe200000e0000 */
[----:B------:R-:W-:Y:S02]  /*7360*/  UIADD3 UR8, UR4, 0xb800, URZ ;  /* 0x0000b80004087890 */ /* 0x000fe4000fffe03f */
[----:B---3--:R-:W-:Y:S01]  /*7370*/  UIADD3 UR24, UR21, 0x2000, URZ ;  /* 0x0000200015187890 */ /* 0x008fe2000fffe03f */
[----:B------:R-:W-:Y:S01]  /*7380*/  UMOV UR27, UR5 ;  /* 0x00000005001b7c82 */ /* 0x000fe20008000000 */
[----:B------:R-:W-:Y:S01]  /*7390*/  UIADD3 UR26, UR19, 0x20, URZ ;  /* 0x00000020131a7890 */ /* 0x000fe2000fffe03f */
[----:B------:R-:W-:-:S07]  /*73a0*/  MOV R34, UR27 ;  /* 0x0000001b00227c02 */ /* 0x000fce0008000f00 */
[----:B------:R1:W-:Y:S01]  /*73b0*/  UTMALDG.3D [UR8], [UR14], desc[UR6] ;  /* 0x000006080e0075b4 */ /* 0x0003e20008011000 */
[----:B------:R-:W-:Y:S02]  /*73c0*/  MOV R37, UR24 ;  /* 0x0000001800257c02 */ /* 0x000fe40008000f00 */
[----:B------:R-:W-:Y:S02]  /*73d0*/  R2UR UR24, R31 ;  /* 0x000000001f1872ca */ /* 0x000fe400000e0000 */
[----:B------:R-:W-:Y:S02]  /*73e0*/  R2UR UR27, R32 ;  /* 0x00000000201b72ca */ /* 0x000fe400000e0000 */
[----:B------:R-:W-:Y:S01]  /*73f0*/  MOV R35, UR26 ;  /* 0x0000001a00237c02 */ /* 0x000fe20008000f00 */
[----:B------:R-:W-:Y:S01]  /*7400*/  UTMALDG.3D [UR56], [UR14], desc[UR6] ;  /* 0x000006380e0075b4 */ /* 0x000fe20008011000 */
[----:B------:R-:W-:Y:S01]  /*7410*/  UMOV UR26, UR19 ;  /* 0x00000013001a7c82 */ /* 0x000fe20008000000 */
[----:B0-----:R-:W-:Y:S01]  /*7420*/  UIADD3 UR18, UR19, 0x40, URZ ;  /* 0x0000004013127890 */ /* 0x001fe2000fffe03f */
[----:B------:R-:W-:-:S04]  /*7430*/  SEL R32, RZ, 0x1, P0 ;  /* 0x00000001ff207807 */ /* 0x000fc80000000000 */
[----:B------:R-:W-:Y:S01]  /*7440*/  LOP3.LUT R5, R5, R32, RZ, 0x3c, !PT ;  /* 0x0000002005057212 */ /* 0x000fe200078e3cff */
[----:B------:R-:W-:Y:S01]  /*7450*/  UTMALDG.3D [UR48], [UR14], desc[UR6] ;  /* 0x000006300e0075b4 */ /* 0x000fe20008011000 */
[----:B------:R-:W-:Y:S01]  /*7460*/  UIADD3 UR16, UR24, 0x4000, URZ ;  /* 0x0000400018107890 */ /* 0x000fe2000fffe03f */
[----:B------:R-:W-:Y:S01]  /*7470*/  UMOV UR4, UR27 ;  /* 0x0000001b00047c82 */ /* 0x000fe20008000000 */
[----:B------:R-:W-:Y:S01]  /*7480*/  UTMALDG.3D [UR40], [UR14], desc[UR6] ;  /* 0x000006280e0075b4 */ /* 0x000fe20008011000 */
[----:B-1----:R-:W-:Y:S02]  /*7490*/  UIADD3 UR8, UR24, 0x6000, URZ ;  /* 0x0000600018087890 */ /* 0x002fe4000fffe03f */
[----:B------:R-:W-:Y:S01]  /*74a0*/  UIADD3 UR10, UR19, 0x60, URZ ;  /* 0x00000060130a7890 */ /* 0x000fe2000fffe03f */
[----:B------:R-:W-:Y:S02]  /*74b0*/  UMOV UR11, UR4 ;  /* 0x00000004000b7c82 */ /* 0x000fe40008000000 */
[----:B------:R-:W-:Y:S01]  /*74c0*/  UMOV UR19, UR4 ;  /* 0x0000000400137c82 */ /* 0x000fe20008000000 */
[----:B------:R-:W-:Y:S01]  /*74d0*/  UTMALDG.3D [UR32], [UR14], desc[UR6] ;  /* 0x000006200e0075b4 */ /* 0x000fe20008011000 */
[----:B------:R0:W-:Y:S02]  /*74e0*/  UTMALDG.3D [UR24], [UR22], desc[UR6] ;  /* 0x00000618160075b4 */ /* 0x0001e40008011000 */
[----:B0-----:R-:W-:-:S02]  /*74f0*/  R2UR UR28, R33 ;  /* 0x00000000211c72ca */ /* 0x001fc400000e0000 */
[----:B------:R-:W-:Y:S02]  /*7500*/  R2UR UR27, R34 ;  /* 0x00000000221b72ca */ /* 0x000fe400000e0000 */
[----:B------:R-:W-:Y:S02]  /*7510*/  R2UR UR26, R35 ;  /* 0x00000000231a72ca */ /* 0x000fe400000e0000 */
[----:B------:R-:W-:Y:S02]  /*7520*/  R2UR UR25, R36 ;  /* 0x00000000241972ca */ /* 0x000fe400000e0000 */
[----:B------:R-:W-:-:S13]  /*7530*/  R2UR UR24, R37 ;  /* 0x00000000251872ca */ /* 0x000fda00000e0000 */
[----:B------:R0:W-:Y:S01]  /*7540*/  UTMALDG.3D [UR24], [UR22], desc[UR6] ;  /* 0x00000618160075b4 */ /* 0x0001e20008011000 */
[----:B------:R0:W-:Y:S01]  /*7550*/  UTMALDG.3D [UR16], [UR22], desc[UR6] ;  /* 0x00000610160075b4 */ /* 0x0001e20008011000 */
[----:B------:R0:W-:Y:S02]  /*7560*/  UTMALDG.3D [UR8], [UR22], desc[UR6] ;  /* 0x00000608160075b4 */ /* 0x0001e40008011000 */
[----:B0-----:R-:W-:Y:S05]  /*7570*/  @P1 BRA `(.L_x_118) ;  /* 0xfffffff400e41947 */ /* 0x001fea000383ffff */
.L_x_112:
[----:B------:R-:W-:Y:S05]  /*7580*/  BSYNC B6 ;  /* 0x0000000000067941 */ /* 0x000fea0003800000 */
.L_x_111:
[----:B------:R-:W2:Y:S01]  /*7590*/  LDL.LU R33, [R1+0x8] ;  /* 0x0000080001217983 */ /* 0x000ea20000300800 */
[----:B------:R-:W-:Y:S01]  /*75a0*/  IADD3 R18, P2, R18, UR54, RZ ;  /* 0x0000003612127c10 */ /* 0x000fe2000ff5e0ff */
[----:B------:R-:W-:Y:S02]  /*75b0*/  ULDC.64 UR4, c[0x0][0x650] ;  /* 0x0001940000047ab9 */ /* 0x000fe40000000a00 */
[----:B------:R-:W3:Y:S04]  /*75c0*/  LDL.LU R32, [R1] ;  /* 0x0000000001207983 */ /* 0x000ee80000300800 */
[----:B------:R-:W4:Y:S01]  /*75d0*/  LDL.LU R31, [R1+0x4] ;  /* 0x00000400011f7983 */ /* 0x000f220000300800 */
[----:B------:R-:W-:Y:S01]  /*75e0*/  IADD3.X R17, R17, UR45, RZ, P2, !PT ;  /* 0x0000002d11117c10 */ /* 0x000fe200097fe4ff */
[----:B------:R-:W-:Y:S01]  /*75f0*/  BSSY B0, `(.L_x_119) ;  /* 0x0000072000007945 */ /* 0x000fe20003800000 */
[----:B------:R-:W-:Y:S01]  /*7600*/  ISETP.GE.U32.AND P2, PT, R18, UR4, PT ;  /* 0x0000000412007c0c */ /* 0x000fe2000bf46070 */
[----:B------:R-:W-:Y:S01]  /*7610*/  IMAD.MOV.U32 R28, RZ, RZ, -0x1 ;  /* 0xffffffffff1c7424 */ /* 0x000fe200078e00ff */
[----:B------:R-:W-:Y:S01]  /*7620*/  MOV R27, 0xffffffff ;  /* 0xffffffff001b7802 */ /* 0x000fe20000000f00 */
[----:B------:R-:W-:Y:S01]  /*7630*/  IMAD.MOV.U32 R25, RZ, RZ, -0x1 ;  /* 0xffffffffff197424 */ /* 0x000fe200078e00ff */
[----:B--2---:R-:W-:Y:S01]  /*7640*/  LOP3.LUT P1, RZ, R33, 0xff, RZ, 0xc0, !PT ;  /* 0x000000ff21ff7812 */ /* 0x004fe2000782c0ff */
[----:B---3--:R-:W-:-:S05]  /*7650*/  IMAD.IADD R0, R23, 0x1, R32 ;  /* 0x0000000117007824 */ /* 0x008fca00078e0220 */
[----:B------:R-:W-:Y:S02]  /*7660*/  SHF.R.U32.HI R2, RZ, 0x1, R0 ;  /* 0x00000001ff027819 */ /* 0x000fe40000011600 */
[----:B------:R-:W-:-:S05]  /*7670*/  ISETP.GT.U32.AND P0, PT, R0, 0x1, PT ;  /* 0x000000010000780c */ /* 0x000fca0003f04070 */
[----:B------:R-:W0:Y:S01]  /*7680*/  @P1 S2R R4, SR_CgaCtaId ;  /* 0x0000000000041919 */ /* 0x000e220000008800 */
[----:B------:R-:W-:Y:S02]  /*7690*/  @P1 MOV R3, 0x400 ;  /* 0x0000040000031802 */ /* 0x000fe40000000f00 */
[----:B------:R-:W-:Y:S02]  /*76a0*/  LOP3.LUT R2, R2, 0x1, RZ, 0xc0, !PT ;  /* 0x0000000102027812 */ /* 0x000fe400078ec0ff */
[----:B------:R-:W-:Y:S02]  /*76b0*/  ISETP.LT.U32.AND P0, PT, R23, 0x2, P0 ;  /* 0x000000021700780c */ /* 0x000fe40000701070 */
[----:B0-----:R-:W-:-:S04]  /*76c0*/  @P1 LEA R3, R4, R3, 0x18 ;  /* 0x0000000304031211 */ /* 0x001fc800078ec0ff */
[----:B------:R0:W-:Y:S01]  /*76d0*/  @P1 SYNCS.ARRIVE.TRANS64.A1T0 RZ, [R3+URZ+0x38], RZ ;  /* 0x000038ff03ff19a7 */ /* 0x0001e2000810003f */
[----:B------:R-:W-:Y:S02]  /*76e0*/  ISETP.NE.U32.AND P1, PT, R2, 0x1, PT ;  /* 0x000000010200780c */ /* 0x000fe40003f25070 */
[----:B------:R-:W-:Y:S02]  /*76f0*/  SEL R2, RZ, 0x1, !P0 ;  /* 0x00000001ff027807 */ /* 0x000fe40004000000 */
[----:B------:R-:W-:Y:S02]  /*7700*/  ISETP.GT.U32.AND P1, PT, R23, 0x1, !P1 ;  /* 0x000000011700780c */ /* 0x000fe40004f24070 */
[----:B------:R-:W-:Y:S02]  /*7710*/  ISETP.GE.U32.AND.EX P0, PT, R17, UR5, PT, P2 ;  /* 0x0000000511007c0c */ /* 0x000fe4000bf06120 */
[----:B0-----:R-:W-:-:S04]  /*7720*/  SEL R3, RZ, 0x1, !P1 ;  /* 0x00000001ff037807 */ /* 0x001fc80004800000 */
[----:B----4-:R-:W-:Y:S02]  /*7730*/  LOP3.LUT R31, R3, R31, R2, 0x96, !PT ;  /* 0x0000001f031f7212 */ /* 0x010fe400078e9602 */
[----:B------:R-:W-:Y:S02]  /*7740*/  LOP3.LUT R3, R0, 0x1, RZ, 0xc0, !PT ;  /* 0x0000000100037812 */ /* 0x000fe400078ec0ff */
[----:B------:R-:W-:Y:S01]  /*7750*/  PRMT R0, RZ, 0x7610, R0 ;  /* 0x00007610ff007816 */ /* 0x000fe20000000000 */
[----:B------:R0:W-:Y:S01]  /*7760*/  STL [R1+0x4], R31 ;  /* 0x0000041f01007387 */ /* 0x0001e20000100800 */
[----:B------:R-:W-:-:S03]  /*7770*/  PRMT R2, RZ, 0x7610, R2 ;  /* 0x00007610ff027816 */ /* 0x000fc60000000002 */
[----:B------:R0:W-:Y:S04]  /*7780*/  STL.S16 [R1+0x8], R0 ;  /* 0x0000080001007387 */ /* 0x0001e80000100600 */
[----:B------:R0:W-:Y:S01]  /*7790*/  STL [R1], R3 ;  /* 0x0000000301007387 */ /* 0x0001e20000100800 */
[----:B------:R-:W-:Y:S05]  /*77a0*/  @P0 BRA `(.L_x_120) ;  /* 0x0000000400580947 */ /* 0x000fea0003800000 */
[----:B------:R-:W-:Y:S01]  /*77b0*/  ULDC.64 UR4, c[0x0][0x628] ;  /* 0x00018a0000047ab9 */ /* 0x000fe20000000a00 */
[----:B------:R-:W1:Y:S01]  /*77c0*/  S2R R8, SR_CTAID.X ;  /* 0x0000000000087919 */ /* 0x000e620000002500 */
[----:B------:R-:W-:Y:S01]  /*77d0*/  ISETP.NE.U32.AND P0, PT, RZ, UR4, PT ;  /* 0x00000004ff007c0c */ /* 0x000fe2000bf05070 */
[----:B------:R-:W-:Y:S01]  /*77e0*/  ULDC UR7, c[0x0][0x630] ;  /* 0x00018c0000077ab9 */ /* 0x000fe20000000800 */
[----:B------:R-:W-:Y:S01]  /*77f0*/  IMAD.MOV.U32 R2, RZ, RZ, R18 ;  /* 0x000000ffff027224 */ /* 0x000fe200078e0012 */
[----:B0-----:R-:W0:Y:S01]  /*7800*/  S2R R0, SR_CTAID.Y ;  /* 0x0000000000007919 */ /* 0x001e220000002600 */
[----:B------:R-:W-:Y:S01]  /*7810*/  ISETP.NE.AND.EX P0, PT, RZ, UR5, PT, P0 ;  /* 0x00000005ff007c0c */ /* 0x000fe2000bf05300 */
[----:B------:R-:W-:-:S12]  /*7820*/  IMAD.MOV.U32 R3, RZ, RZ, R17 ;  /* 0x000000ffff037224 */ /* 0x000fd800078e0011 */
[----:B------:R-:W-:Y:S05]  /*7830*/  @!P0 BRA `(.L_x_121) ;  /* 0x0000000000288947 */ /* 0x000fea0003800000 */
[----:B------:R-:W-:Y:S02]  /*7840*/  ULDC UR6, c[0x0][0x634] ;  /* 0x00018d0000067ab9 */ /* 0x000fe40000000800 */
[----:B------:R-:W-:-:S05]  /*7850*/  IADD3 R7, P0, R18, UR6, RZ ;  /* 0x0000000612077c10 */ /* 0x000fca000ff1e0ff */
[----:B------:R-:W-:-:S04]  /*7860*/  IMAD.X R9, RZ, RZ, R17, P0 ;  /* 0x000000ffff097224 */ /* 0x000fc800000e0611 */
[----:B------:R-:W-:-:S04]  /*7870*/  IMAD.WIDE.U32 R4, R9, UR4, RZ ;  /* 0x0000000409047c25 */ /* 0x000fc8000f8e00ff */
[----:B------:R-:W-:-:S04]  /*7880*/  IMAD.WIDE.U32 R4, P0, R7, UR5, R4 ;  /* 0x0000000507047c25 */ /* 0x000fc8000f800004 */
[----:B------:R-:W-:-:S04]  /*7890*/  IMAD.WIDE.U32 R6, R7, UR4, RZ ;  /* 0x0000000407067c25 */ /* 0x000fc8000f8e00ff */
[----:B------:R-:W-:Y:S01]  /*78a0*/  IMAD.X R3, RZ, RZ, RZ, P0 ;  /* 0x000000ffff037224 */ /* 0x000fe200000e06ff */
[----:B------:R-:W-:Y:S01]  /*78b0*/  IADD3 RZ, P0, R7, R4, RZ ;  /* 0x0000000407ff7210 */ /* 0x000fe20007f1e0ff */
[----:B------:R-:W-:-:S04]  /*78c0*/  IMAD.MOV.U32 R2, RZ, RZ, R5 ;  /* 0x000000ffff027224 */ /* 0x000fc800078e0005 */
[----:B------:R-:W-:-:S08]  /*78d0*/  IMAD.WIDE.U32.X R2, R9, UR5, R2, P0 ;  /* 0x0000000509027c25 */ /* 0x000fd000080e0402 */
.L_x_121:
[--C-:B------:R-:W-:Y:S01]  /*78e0*/  SHF.R.U64 R25, R2, UR7, R3.reuse ;  /* 0x0000000702197c19 */ /* 0x100fe20008001203 */
[----:B------:R-:W-:Y:S01]  /*78f0*/  ULDC.64 UR4, c[0x0][0x620] ;  /* 0x0001880000047ab9 */ /* 0x000fe20000000a00 */
[----:B------:R-:W-:Y:S01]  /*7900*/  SHF.R.U32.HI R2, RZ, UR7, R3 ;  /* 0x00000007ff027c19 */ /* 0x000fe20008011603 */
[----:B------:R-:W-:Y:S01]  /*7910*/  IMAD.MOV.U32 R3, RZ, RZ, R17 ;  /* 0x000000ffff037224 */ /* 0x000fe200078e0011 */
[----:B------:R-:W-:Y:S01]  /*7920*/  IADD3 R5, P0, RZ, -R25, RZ ;  /* 0x80000019ff057210 */ /* 0x000fe20007f1e0ff */
[----:B------:R-:W2:Y:S01]  /*7930*/  LDC R15, c[0x0][0x144] ;  /* 0x00005100ff0f7b82 */ /* 0x000ea20000000800 */
[----:B-1----:R-:W-:Y:S01]  /*7940*/  I2FP.F32.U32 R6, R8 ;  /* 0x0000000800067245 */ /* 0x002fe20000201000 */
[----:B------:R-:W-:Y:S01]  /*7950*/  ULDC.64 UR8, c[0x0][0x640] ;  /* 0x0001900000087ab9 */ /* 0x000fe20000000a00 */
[----:B------:R-:W-:Y:S01]  /*7960*/  ULDC UR6, c[0x0][0x608] ;  /* 0x0001820000067ab9 */ /* 0x000fe20000000800 */
[----:B------:R-:W-:Y:S01]  /*7970*/  IMAD.X R2, RZ, RZ, ~R2, P0 ;  /* 0x000000ffff027224 */ /* 0x000fe200000e0e02 */
[----:B------:R-:W-:-:S03]  /*7980*/  ISETP.NE.U32.AND P0, PT, RZ, UR8, PT ;  /* 0x00000008ff007c0c */ /* 0x000fc6000bf05070 */
[----:B------:R-:W-:Y:S01]  /*7990*/  IMAD R4, R2, UR4, RZ ;  /* 0x0000000402047c24 */ /* 0x000fe2000f8e02ff */
[----:B------:R-:W1:Y:S01]  /*79a0*/  LDC R7, c[0x0][0x148] ;  /* 0x00005200ff077b82 */ /* 0x000e620000000800 */
[----:B------:R-:W-:Y:S01]  /*79b0*/  IMAD.MOV.U32 R2, RZ, RZ, R18 ;  /* 0x000000ffff027224 */ /* 0x000fe200078e0012 */
[----:B------:R-:W-:-:S03]  /*79c0*/  ISETP.NE.AND.EX P0, PT, RZ, UR9, PT, P0 ;  /* 0x00000009ff007c0c */ /* 0x000fc6000bf05300 */
[----:B------:R-:W-:Y:S01]  /*79d0*/  IMAD.WIDE.U32 R2, R5, UR4, R2 ;  /* 0x0000000405027c25 */ /* 0x000fe2000f8e0002 */
[----:B------:R-:W-:-:S03]  /*79e0*/  ULDC UR4, c[0x0][0x150] ;  /* 0x0000540000047ab9 */ /* 0x000fc60000000800 */
[----:B------:R-:W-:Y:S02]  /*79f0*/  IMAD R5, R5, UR5, R4 ;  /* 0x0000000505057c24 */ /* 0x000fe4000f8e0204 */
[----:B------:R-:W-:Y:S01]  /*7a00*/  FMUL R4, R6, UR4 ;  /* 0x0000000406047c20 */ /* 0x000fe20008400000 */
[----:B------:R-:W-:Y:S01]  /*7a10*/  ULDC UR4, c[0x0][0x618] ;  /* 0x0001860000047ab9 */ /* 0x000fe20000000800 */
[----:B------:R-:W-:Y:S01]  /*7a20*/  ULDC UR5, c[0x0][0x154] ;  /* 0x0000550000057ab9 */ /* 0x000fe20000000800 */
[----:B------:R-:W-:-:S03]  /*7a30*/  IMAD.IADD R3, R3, 0x1, R5 ;  /* 0x0000000103037824 */ /* 0x000fc600078e0205 */
[----:B------:R-:W3:Y:S02]  /*7a40*/  F2I.U32.TRUNC.NTZ R4, R4 ;  /* 0x0000000400047305 */ /* 0x000ee4000020f000 */
[--C-:B------:R-:W-:Y:S02]  /*7a50*/  SHF.R.U64 R6, R2, UR4, R3.reuse ;  /* 0x0000000402067c19 */ /* 0x100fe40008001203 */
[----:B0-----:R-:W-:Y:S02]  /*7a60*/  I2FP.F32.U32 R2, R0 ;  /* 0x0000000000027245 */ /* 0x001fe40000201000 */
[----:B------:R-:W-:Y:S01]  /*7a70*/  SHF.R.U32.HI R3, RZ, UR4, R3 ;  /* 0x00000004ff037c19 */ /* 0x000fe20008011603 */
[----:B------:R-:W-:Y:S02]  /*7a80*/  ULDC UR4, c[0x0][0x658] ;  /* 0x0001960000047ab9 */ /* 0x000fe40000000800 */
[----:B------:R-:W-:Y:S01]  /*7a90*/  FMUL R11, R2, UR5 ;  /* 0x00000005020b7c20 */ /* 0x000fe20008400000 */
[----:B------:R-:W-:-:S02]  /*7aa0*/  SHF.R.U64 R10, R6, UR6, R3 ;  /* 0x00000006060a7c19 */ /* 0x000fc40008001203 */
[----:B------:R-:W-:-:S03]  /*7ab0*/  SHF.R.U32.HI R3, RZ, UR6, R3 ;  /* 0x00000006ff037c19 */ /* 0x000fc60008011603 */
[----:B------:R-:W0:Y:S01]  /*7ac0*/  F2I.U32.TRUNC.NTZ R11, R11 ;  /* 0x0000000b000b7305 */ /* 0x000e22000020f000 */
[--C-:B------:R-:W-:Y:S01]  /*7ad0*/  SHF.R.U64 R9, R10, UR4, R3.reuse ;  /* 0x000000040a097c19 */ /* 0x100fe20008001203 */
[----:B---3--:R-:W-:Y:S01]  /*7ae0*/  IMAD.MOV R4, RZ, RZ, -R4 ;  /* 0x000000ffff047224 */ /* 0x008fe200078e0a04 */
[----:B------:R-:W-:-:S03]  /*7af0*/  SHF.R.U32.HI R13, RZ, UR4, R3 ;  /* 0x00000004ff0d7c19 */ /* 0x000fc60008011603 */
[----:B--2---:R-:W-:Y:S02]  /*7b00*/  IMAD R8, R15, R4, R8 ;  /* 0x000000040f087224 */ /* 0x004fe400078e0208 */
[----:B------:R-:W-:Y:S02]  /*7b10*/  IMAD.MOV.U32 R2, RZ, RZ, R9 ;  /* 0x000000ffff027224 */ /* 0x000fe400078e0009 */
[----:B------:R-:W-:Y:S01]  /*7b20*/  IMAD.MOV.U32 R3, RZ, RZ, R13 ;  /* 0x000000ffff037224 */ /* 0x000fe200078e000d */
[----:B------:R-:W-:Y:S06]  /*7b30*/  @!P0 BRA `(.L_x_122) ;  /* 0x0000000000288947 */ /* 0x000fec0003800000 */
[----:B------:R-:W-:Y:S02]  /*7b40*/  ULDC UR4, c[0x0][0x64c] ;  /* 0x0001930000047ab9 */ /* 0x000fe40000000800 */
[----:B------:R-:W-:-:S05]  /*7b50*/  IADD3 R3, P0, R9, UR4, RZ ;  /* 0x0000000409037c10 */ /* 0x000fca000ff1e0ff */
[----:B------:R-:W-:-:S04]  /*7b60*/  IMAD.X R13, RZ, RZ, R13, P0 ;  /* 0x000000ffff0d7224 */ /* 0x000fc800000e060d */
[----:B------:R-:W-:-:S04]  /*7b70*/  IMAD.WIDE.U32 R4, R13, UR8, RZ ;  /* 0x000000080d047c25 */ /* 0x000fc8000f8e00ff */
[----:B------:R-:W-:-:S04]  /*7b80*/  IMAD.WIDE.U32 R4, P0, R3, UR9, R4 ;  /* 0x0000000903047c25 */ /* 0x000fc8000f800004 */
[----:B------:R-:W-:-:S04]  /*7b90*/  IMAD.WIDE.U32 R2, R3, UR8, RZ ;  /* 0x0000000803027c25 */ /* 0x000fc8000f8e00ff */
[----:B------:R-:W-:Y:S01]  /*7ba0*/  IMAD.MOV.U32 R2, RZ, RZ, R5 ;  /* 0x000000ffff027224 */ /* 0x000fe200078e0005 */
[----:B------:R-:W-:Y:S01]  /*7bb0*/  IADD3 RZ, P1, R3, R4, RZ ;  /* 0x0000000403ff7210 */ /* 0x000fe20007f3e0ff */
[----:B------:R-:W-:-:S04]  /*7bc0*/  IMAD.X R3, RZ, RZ, RZ, P0 ;  /* 0x000000ffff037224 */ /* 0x000fc800000e06ff */
[----:B------:R-:W-:-:S08]  /*7bd0*/  IMAD.WIDE.U32.X R2, R13, UR9, R2, P1 ;  /* 0x000000090d027c25 */ /* 0x000fd000088e0402 */
.L_x_122:
[----:B------:R-:W2:Y:S01]  /*7be0*/  LDC R4, c[0x0][0x65c] ;  /* 0x00019700ff047b82 */ /* 0x000ea20000000800 */
[----:B------:R-:W-:Y:S01]  /*7bf0*/  ULDC UR4, c[0x0][0x648] ;  /* 0x0001920000047ab9 */ /* 0x000fe20000000800 */
[----:B0-----:R-:W-:Y:S01]  /*7c00*/  IMAD.MOV R11, RZ, RZ, -R11 ;  /* 0x000000ffff0b7224 */ /* 0x001fe200078e0a0b */
[----:B------:R-:W-:Y:S01]  /*7c10*/  SHF.R.U64 R3, R2, UR4, R3 ;  /* 0x0000000402037c19 */ /* 0x000fe20008001203 */
[----:B------:R-:W-:Y:S01]  /*7c20*/  ULDC UR4, c[0x0][0x638] ;  /* 0x00018e0000047ab9 */ /* 0x000fe20000000800 */
[----:B------:R-:W-:Y:S01]  /*7c30*/  LOP3.LUT R10, R10, UR38, RZ, 0xc0, !PT ;  /* 0x000000260a0a7c12 */ /* 0x000fe2000f8ec0ff */
[----:B------:R-:W-:Y:S01]  /*7c40*/  ULDC UR5, c[0x0][0x610] ;  /* 0x0001840000057ab9 */ /* 0x000fe20000000800 */
[----:B------:R-:W-:Y:S01]  /*7c50*/  LOP3.LUT R6, R6, UR39, RZ, 0xc0, !PT ;  /* 0x0000002706067c12 */ /* 0x000fe2000f8ec0ff */
[----:B------:R-:W-:Y:S01]  /*7c60*/  IMAD.MOV.U32 R2, RZ, RZ, 0x1 ;  /* 0x00000001ff027424 */ /* 0x000fe200078e00ff */
[----:B--2---:R-:W-:-:S13]  /*7c70*/  ISETP.NE.AND P0, PT, R4, 0x1, PT ;  /* 0x000000010400780c */ /* 0x004fda0003f05270 */
[----:B-1----:R-:W-:Y:S02]  /*7c80*/  @P0 IMAD R8, R7, R11, R0 ;  /* 0x0000000b07080224 */ /* 0x002fe400078e0200 */
[----:B------:R-:W-:Y:S02]  /*7c90*/  IMAD.MOV R0, RZ, RZ, -R3 ;  /* 0x000000ffff007224 */ /* 0x000fe400078e0a03 */
[----:B------:R-:W-:Y:S02]  /*7ca0*/  IMAD R3, R3, UR37, R10 ;  /* 0x0000002503037c24 */ /* 0x000fe4000f8e020a */
[----:B------:R-:W-:Y:S01]  /*7cb0*/  IMAD R9, R0, UR4, R9 ;  /* 0x0000000400097c24 */ /* 0x000fe2000f8e0209 */
[----:B------:R-:W-:Y:S01]  /*7cc0*/  ULDC UR4, c[0x0][0x600] ;  /* 0x0001800000047ab9 */ /* 0x000fe20000000800 */
[----:B------:R-:W-:Y:S02]  /*7cd0*/  IMAD R8, R3, UR5, R8 ;  /* 0x0000000503087c24 */ /* 0x000fe4000f8e0208 */
[----:B------:R-:W-:-:S05]  /*7ce0*/  IMAD R9, R9, UR4, R6 ;  /* 0x0000000409097c24 */ /* 0x000fca000f8e0206 */
[----:B------:R-:W-:Y:S02]  /*7cf0*/  SEL R27, R9, R8, !P0 ;  /* 0x00000008091b7207 */ /* 0x000fe40004000000 */
[----:B------:R-:W-:-:S07]  /*7d00*/  SEL R28, R8, R9, !P0 ;  /* 0x00000009081c7207 */ /* 0x000fce0004000000 */
.L_x_120:
[----:B------:R-:W-:Y:S05]  /*7d10*/  BSYNC B0 ;  /* 0x0000000000007941 */ /* 0x000fea0003800000 */
.L_x_119:
[----:B------:R-:W-:-:S13]  /*7d20*/  LOP3.LUT P0, RZ, R2, 0xff, RZ, 0xc0, !PT ;  /* 0x000000ff02ff7812 */ /* 0x000fda000780c0ff */
[----:B------:R-:W-:Y:S05]  /*7d30*/  @P0 BRA `(.L_x_123) ;  /* 0xffffffe800d80947 */ /* 0x000fea000383ffff */
[----:B------:R-:W-:Y:S05]  /*7d40*/  BSYNC B7 ;  /* 0x0000000000077941 */ /* 0x000fea0003800000 */
.L_x_109:
[----:B------:R-:W-:-:S03]  /*7d50*/  UMOV UR4, 0xffffffff ;  /* 0xffffffff00047882 */ /* 0x000fc60000000000 */
[----:B------:R-:W-:Y:S05]  /*7d60*/  BRA.DIV UR4, `(.L_x_124) ;  /* 0x0000000604087947 */ /* 0x000fea000b800000 */
[----:B------:R-:W-:-:S13]  /*7d70*/  ELECT P6, URZ, PT ;  /* 0x00000000003f782f */ /* 0x000fda00038c0000 */
.L_x_138:
[----:B------:R-:W-:Y:S04]  /*7d80*/  BSSY B0, `(.L_x_125) ;  /* 0x000001b000007945 */ /* 0x000fe80003800000 */
[----:B------:R-:W-:Y:S05]  /*7d90*/  @!P6 BRA `(.L_x_126) ;  /* 0x000000000064e947 */ /* 0x000fea0003800000 */
[----:B------:R-:W-:-:S04]  /*7da0*/  LOP3.LUT R16, R16, 0x2, RZ, 0xfc, !PT ;  /* 0x0000000210107812 */ /* 0x000fc800078efcff */
[----:B------:R-:W-:-:S13]  /*7db0*/  ISETP.NE.AND P0, PT, R16, 0x3, PT ;  /* 0x000000031000780c */ /* 0x000fda0003f05270 */
[----:B------:R-:W-:Y:S05]  /*7dc0*/  @!P0 BRA `(.L_x_127) ;  /* 0x0000000000048947 */ /* 0x000fea0003800000 */
[----:B------:R-:W-:Y:S01]  /*7dd0*/  BPT.TRAP 0x1 ;  /* 0x000000040000795c */ /* 0x000fe20000300000 */
.L_x_127:
[----:B------:R-:W2:Y:S04]  /*7de0*/  LDL.LU R2, [R1] ;  /* 0x0000000001027983 */ /* 0x000ea80000300800 */
[----:B------:R-:W3:Y:S01]  /*7df0*/  LDL.LU R7, [R1+0x4] ;  /* 0x0000040001077983 */ /* 0x000ee20000300800 */
[----:B0-----:R-:W-:Y:S01]  /*7e00*/  MOV R0, 0x400 ;  /* 0x0000040000007802 */ /* 0x001fe20000000f00 */
[----:B------:R-:W0:Y:S03]  /*7e10*/  S2R R3, SR_CgaCtaId ;  /* 0x0000000000037919 */ /* 0x000e260000008800 */
[----:B0-----:R-:W-:-:S05]  /*7e20*/  LEA R0, R3, R0, 0x18 ;  /* 0x0000000003007211 */ /* 0x001fca00078ec0ff */
[----:B------:R-:W-:-:S04]  /*7e30*/  VIADD R0, R0, 0x10 ;  /* 0x0000001000007836 */ /* 0x000fc80000000000 */
[C---:B--2---:R-:W-:Y:S02]  /*7e40*/  IMAD R6, R2.reuse, 0x8, R0 ;  /* 0x0000000802067824 */ /* 0x044fe400078e0200 */
[----:B------:R-:W-:Y:S01]  /*7e50*/  VIADD R2, R2, 0x1 ;  /* 0x0000000102027836 */ /* 0x000fe20000000000 */
[----:B---3--:R-:W-:-:S04]  /*7e60*/  SHF.L.U32 R5, R7, 0x1f, RZ ;  /* 0x0000001f07057819 */ /* 0x008fc800000006ff */
[C---:B------:R-:W-:Y:S01]  /*7e70*/  ISETP.NE.AND P1, PT, R2.reuse, 0x2, PT ;  /* 0x000000020200780c */ /* 0x040fe20003f25270 */
[----:B------:R-:W0:Y:S03]  /*7e80*/  SYNCS.PHASECHK.TRANS64.TRYWAIT P0, [R6+URZ], R5 ;  /* 0x00000005060075a7 */ /* 0x000e26000800017f */
[----:B------:R-:W-:Y:S02]  /*7e90*/  SEL R4, RZ, 0x1, P1 ;  /* 0x00000001ff047807 */ /* 0x000fe40000800000 */
[----:B------:R-:W-:Y:S02]  /*7ea0*/  SEL R3, R2, RZ, P1 ;  /* 0x000000ff02037207 */ /* 0x000fe40000800000 */
[----:B------:R-:W-:Y:S01]  /*7eb0*/  LOP3.LUT R4, R7, R4, RZ, 0x3c, !PT ;  /* 0x0000000407047212 */ /* 0x000fe200078e3cff */
[----:B0-----:R-:W-:Y:S06]  /*7ec0*/  @!P0 BRA `(.L_x_128) ;  /* 0x0000000000d08947 */ /* 0x001fec0003800000 */
.L_x_139:
[----:B------:R-:W-:Y:S01]  /*7ed0*/  IMAD R3, R3, 0x8, R0 ;  /* 0x0000000803037824 */ /* 0x000fe200078e0200 */
[----:B------:R-:W-:-:S07]  /*7ee0*/  SHF.L.U32 R0, R4, 0x1f, RZ ;  /* 0x0000001f04007819 */ /* 0x000fce00000006ff */
.L_x_129:
[----:B-1----:R1:W2:Y:S02]  /*7ef0*/  SYNCS.PHASECHK.TRANS64.TRYWAIT P0, [R3+URZ], R0 ;  /* 0x00000000030075a7 */ /* 0x0022a4000800017f */
[----:B--2---:R-:W-:Y:S05]  /*7f00*/  @!P0 NANOSLEEP.SYNCS 0x989680 ;  /* 0x009896800000895d */ /* 0x004fea0003900000 */
[----:B------:R-:W2:Y:S02]  /*7f10*/  @!P0 SYNCS.PHASECHK.TRANS64 P0, [R3+URZ], R0 ;  /* 0x00000000030085a7 */ /* 0x000ea4000800007f */
[----:B--2---:R-:W-:Y:S05]  /*7f20*/  @!P0 BRA `(.L_x_129) ;  /* 0xfffffffc00f08947 */ /* 0x004fea000383ffff */
.L_x_126:
[----:B------:R-:W-:Y:S05]  /*7f30*/  BSYNC B0 ;  /* 0x0000000000007941 */ /* 0x000fea0003800000 */
.L_x_125:
[----:B------:R-:W-:Y:S05]  /*7f40*/  EXIT ;  /* 0x000000000000794d */ /* 0x000fea0003800000 */
.L_x_16:
[----:B------:R-:W-:Y:S02]  /*7f50*/  IMAD.MOV.U32 R13, RZ, RZ, R2 ;  /* 0x000000ffff0d7224 */ /* 0x000fe400078e0002 */
[----:B------:R-:W-:Y:S02]  /*7f60*/  IMAD.MOV.U32 R12, RZ, RZ, RZ ;  /* 0x000000ffff0c7224 */ /* 0x000fe400078e00ff */
[----:B------:R-:W-:Y:S02]  /*7f70*/  IMAD.MOV.U32 R11, RZ, RZ, 0x1f ;  /* 0x0000001fff0b7424 */ /* 0x000fe400078e00ff */
[----:B------:R-:W-:-:S07]  /*7f80*/  IMAD.MOV.U32 R15, RZ, RZ, -0x1 ;  /* 0xffffffffff0f7424 */ /* 0x000fce00078e00ff */
[----:B-----5:R-:W-:Y:S05]  /*7f90*/  WARPSYNC.COLLECTIVE R15, `(.L_x_130) ;  /* 0x000000000f087348 */ /* 0x020fea0003c00000 */
[----:B------:R0:W1:Y:S02]  /*7fa0*/  SHFL.IDX P6, R14, R13, R12, R11 ;  /* 0x0000000c0d0e7389 */ /* 0x00006400000c000b */
[----:B01---5:R-:W-:Y:S01]  /*7fb0*/  ENDCOLLECTIVE ;  /* 0x000000000000791b */ /* 0x023fe20003800000 */
.L_x_130:
[----:B------:R-:W-:Y:S05]  /*7fc0*/  BRA `(.L_x_131) ;  /* 0xffffff94007c7947 */ /* 0x000fea000383ffff */
.L_x_20:
[----:B-1----:R1:W2:Y:S02]  /*7fd0*/  SYNCS.PHASECHK.TRANS64.TRYWAIT P1, [R3+URZ], R0 ;  /* 0x00000000030075a7 */ /* 0x0022a4000802017f */
[----:B--2---:R-:W-:Y:S05]  /*7fe0*/  @!P1 NANOSLEEP.SYNCS 0x989680 ;  /* 0x009896800000995d */ /* 0x004fea0003900000 */
[----:B------:R-:W2:Y:S02]  /*7ff0*/  @!P1 SYNCS.PHASECHK.TRANS64 P1, [R3+URZ], R0 ;  /* 0x00000000030095a7 */ /* 0x000ea4000802007f */
[----:B--2---:R-:W-:Y:S05]  /*8000*/  @!P1 BRA `(.L_x_20) ;  /* 0xfffffffc00f09947 */ /* 0x004fea000383ffff */
[----:B------:R-:W-:Y:S05]  /*8010*/  BRA `(.L_x_19) ;  /* 0xffffff9400987947 */ /* 0x000fea000383ffff */
.L_x_25:
[----:B0-----:R0:W1:Y:S02]  /*8020*/  SYNCS.PHASECHK.TRANS64.TRYWAIT P1, [R3+URZ], R6 ;  /* 0x00000006030075a7 */ /* 0x001064000802017f */
[----:B-1----:R-:W-:Y:S05]  /*8030*/  @!P1 NANOSLEEP.SYNCS 0x989680 ;  /* 0x009896800000995d */ /* 0x002fea0003900000 */
[----:B------:R-:W1:Y:S02]  /*8040*/  @!P1 SYNCS.PHASECHK.TRANS64 P1, [R3+URZ], R6 ;  /* 0x00000006030095a7 */ /* 0x000e64000802007f */
[----:B-1----:R-:W-:Y:S05]  /*8050*/  @!P1 BRA `(.L_x_25) ;  /* 0xfffffffc00f09947 */ /* 0x002fea000383ffff */
[----:B------:R-:W-:Y:S05]  /*8060*/  BRA `(.L_x_24) ;  /* 0xffffffa0008c7947 */ /* 0x000fea000383ffff */
.L_x_33:
[----:B------:R0:W0:Y:S02]  /*8070*/  SYNCS.PHASECHK.TRANS64.TRYWAIT P1, [R8+URZ], R9 ;  /* 0x00000009080075a7 */ /* 0x000024000802017f */
[----:B0-----:R-:W-:Y:S05]  /*8080*/  @!P1 NANOSLEEP.SYNCS 0x989680 ;  /* 0x009896800000995d */ /* 0x001fea0003900000 */
[----:B------:R-:W0:Y:S02]  /*8090*/  @!P1 SYNCS.PHASECHK.TRANS64 P1, [R8+URZ], R9 ;  /* 0x00000009080095a7 */ /* 0x000e24000802007f */
[----:B0-----:R-:W-:Y:S05]  /*80a0*/  @!P1 BRA `(.L_x_33) ;  /* 0xfffffffc00f09947 */ /* 0x001fea000383ffff */
[----:B------:R-:W-:Y:S05]  /*80b0*/  BRA `(.L_x_32) ;  /* 0xffffffac00a07947 */ /* 0x000fea000383ffff */
.L_x_110:
[----:B------:R-:W-:Y:S01]  /*80c0*/  BSSY B0, `(.L_x_132) ;  /* 0x0000006000007945 */ /* 0x000fe20003800000 */
[----:B------:R-:W-:-:S07]  /*80d0*/  IMAD.MOV.U32 R15, RZ, RZ, -0x1 ;  /* 0xffffffffff0f7424 */ /* 0x000fce00078e00ff */
[----:B------:R-:W-:Y:S05]  /*80e0*/  WARPSYNC.COLLECTIVE R15, `(.L_x_133) ;  /* 0x000000000f0c7348 */ /* 0x000fea0003c00000 */
[----:B------:R-:W-:Y:S02]  /*80f0*/  ELECT P6, UR62, PT ;  /* 0x00000000003e782f */ /* 0x000fe400038c0000 */
[----:B------:R-:W-:Y:S01]  /*8100*/  MOV R14, UR62 ;  /* 0x0000003e000e7c02 */ /* 0x000fe20008000f00 */
[----:B------:R-:W-:Y:S10]  /*8110*/  ENDCOLLECTIVE ;  /* 0x000000000000791b */ /* 0x000ff40003800000 */
.L_x_133:
[----:B------:R-:W-:Y:S05]  /*8120*/  BSYNC B0 ;  /* 0x0000000000007941 */ /* 0x000fea0003800000 */
.L_x_132:
[----:B------:R-:W-:Y:S05]  /*8130*/  BRA `(.L_x_134) ;  /* 0xffffffe400e47947 */ /* 0x000fea000383ffff */
.L_x_115:
[----:B0-----:R0:W1:Y:S02]  /*8140*/  SYNCS.PHASECHK.TRANS64.TRYWAIT P0, [R32+URZ+0x10], R31 ;  /* 0x0000101f200075a7 */ /* 0x001064000800017f */
[----:B-1----:R-:W-:Y:S05]  /*8150*/  @!P0 NANOSLEEP.SYNCS 0x989680 ;  /* 0x009896800000895d */ /* 0x002fea0003900000 */
[----:B------:R-:W1:Y:S02]  /*8160*/  @!P0 SYNCS.PHASECHK.TRANS64 P0, [R32+URZ+0x10], R31 ;  /* 0x0000101f200085a7 */ /* 0x000e64000800007f */
[----:B-1----:R-:W-:Y:S05]  /*8170*/  @!P0 BRA `(.L_x_115) ;  /* 0xfffffffc00f08947 */ /* 0x002fea000383ffff */
[----:B------:R-:W-:Y:S05]  /*8180*/  BRA `(.L_x_135) ;  /* 0xffffffe800f07947 */ /* 0x000fea000383ffff */
.L_x_124:
[----:B------:R-:W-:Y:S01]  /*8190*/  BSSY B0, `(.L_x_136) ;  /* 0x0000006000007945 */ /* 0x000fe20003800000 */
[----:B------:R-:W-:-:S07]  /*81a0*/  IMAD.MOV.U32 R15, RZ, RZ, -0x1 ;  /* 0xffffffffff0f7424 */ /* 0x000fce00078e00ff */
[----:B0-----:R-:W-:Y:S05]  /*81b0*/  WARPSYNC.COLLECTIVE R15, `(.L_x_137) ;  /* 0x000000000f0c7348 */ /* 0x001fea0003c00000 */
[----:B------:R-:W-:Y:S02]  /*81c0*/  ELECT P6, UR62, PT ;  /* 0x00000000003e782f */ /* 0x000fe400038c0000 */
[----:B------:R-:W-:Y:S01]  /*81d0*/  MOV R14, UR62 ;  /* 0x0000003e000e7c02 */ /* 0x000fe20008000f00 */
[----:B0-----:R-:W-:Y:S10]  /*81e0*/  ENDCOLLECTIVE ;  /* 0x000000000000791b */ /* 0x001ff40003800000 */
.L_x_137:
[----:B------:R-:W-:Y:S05]  /*81f0*/  BSYNC B0 ;  /* 0x0000000000007941 */ /* 0x000fea0003800000 */
.L_x_136:
[----:B------:R-:W-:Y:S05]  /*8200*/  BRA `(.L_x_138) ;  /* 0xfffffff800dc7947 */ /* 0x000fea000383ffff */
.L_x_128:
[----:B0-----:R0:W1:Y:S02]  /*8210*/  SYNCS.PHASECHK.TRANS64.TRYWAIT P0, [R6+URZ], R5 ;  /* 0x00000005060075a7 */ /* 0x001064000800017f */
[----:B-1----:R-:W-:Y:S05]  /*8220*/  @!P0 NANOSLEEP.SYNCS 0x989680 ;  /* 0x009896800000895d */ /* 0x002fea0003900000 */
[----:B------:R-:W1:Y:S02]  /*8230*/  @!P0 SYNCS.PHASECHK.TRANS64 P0, [R6+URZ], R5 ;  /* 0x00000005060085a7 */ /* 0x000e64000800007f */
[----:B-1----:R-:W-:Y:S05]  /*8240*/  @!P0 BRA `(.L_x_128) ;  /* 0xfffffffc00f08947 */ /* 0x002fea000383ffff */
[----:B------:R-:W-:Y:S05]  /*8250*/  BRA `(.L_x_139) ;  /* 0xfffffffc001c7947 */ /* 0x000fea000383ffff */
.L_x_140:
[----:B------:R-:W-:-:S00]  /*8260*/  BRA `(.L_x_140) ;  /* 0xfffffffc00fc7947 */ /* 0x000fc0000383ffff */
[----:B------:R-:W-:-:S00]  /*8270*/  NOP ;  /* 0x0000000000007918 */ /* 0x000fc00000000000 */
        /* <DEDUP_REMOVED lines=8> */
.L_x_141:


//--------------------- .nv.global.init           --------------------------
	.section	.nv.global.init,"aw",@progbits
.nv.global.init:
	.type		$str$24,@object
	.size		$str$24,($str$25 - $str$24)
$str$24:
        /*0000*/ 	.byte	0x28, 0x61, 0x64, 0x64, 0x72, 0x65, 0x73, 0x73, 0x20, 0x26, 0x20, 0x6d, 0x61, 0x73, 0x6b, 0x29
        /*0010*/ 	.byte	0x20, 0x3d, 0x3d, 0x20, 0x30, 0x00
	.type		$str$25,@object
	.size		$str$25,(__unnamed_1 - $str$25)
$str$25:
        /*0016*/ 	.byte	0x2f, 0x74, 0x6d, 0x70, 0x2f, 0x63, 0x75, 0x74, 0x6c, 0x61, 0x73, 0x73, 0x5f, 0x73, 0x77, 0x65
        /*0026*/ 	.byte	0x65, 0x70, 0x5f, 0x73, 0x72, 0x63, 0x2f, 0x69, 0x6e, 0x63, 0x6c, 0x75, 0x64, 0x65, 0x2f, 0x63
        /*0036*/ 	.byte	0x75, 0x74, 0x65, 0x2f, 0x70, 0x6f, 0x69, 0x6e, 0x74, 0x65, 0x72, 0x5f, 0x66, 0x6c, 0x61, 0x67
        /*0046*/ 	.byte	0x67, 0x65, 0x64, 0x2e, 0x68, 0x70, 0x70, 0x00
	.type		__unnamed_1,@object
	.size		__unnamed_1,(__unnamed_2 - __unnamed_1)
__unnamed_1:
        /*004e*/ 	.byte	0x61, 0x75, 0x74, 0x6f, 0x20, 0x63, 0x75, 0x74, 0x65, 0x3a, 0x3a, 0x61, 0x73, 0x5f, 0x70, 0x6f
        /* <DEDUP_REMOVED lines=28> */
	.type		__unnamed_2,@object
	.size		__unnamed_2,(.L_1 - __unnamed_2)
__unnamed_2:
        /* <DEDUP_REMOVED lines=29> */
.L_1:


//--------------------- .nv.shared._ZN7cutlass13device_kernelINS_4gemm6kernel13GemmUniversalIN4cute5tupleIJiiiiEEENS1_10collective13CollectiveMmaINS1_39MainloopSm90TmaGmmaRmemAWarpSpecializedILi2ENS5_IJNS4_1CILi1EEESB_SB_EEENS1_35KernelTmaWarpSpecializedCooperativeEEENS5_IJNSA_ILi128EEENSA_ILi64EEESF_EEEfNS5_IJlSB_lEEEfNS5_IJSB_llEEENS4_8TiledMMAINS4_8MMA_AtomIJNS4_4SM904GMMA29MMA_64x64x8_F32TF32TF32_RS_TNILNSN_7ScaleInE1ELSP_1EEEEEENS4_6LayoutINS5_IJNSA_ILi2EEESB_SB_EEENS5_IJSB_NSA_ILi0EEESV_EEEEENS5_IJNS4_10UnderscoreESY_SY_EEEEENS4_13SM90_TMA_LOADENS4_14ComposedLayoutINS4_7SwizzleILi3ELi4ELi3EEENS4_18smem_ptr_flag_bitsILi32EEENSS_INS5_IJNSA_ILi8EEENSA_ILi32EEEEEENS5_IJS18_SB_EEEEEEEvNS4_8identityES11_NS12_INS13_ILi1ELi4ELi3EEES16_NSS_INS5_IJS17_S17_EEENS5_IJSB_S17_EEEEEEENS4_9Copy_AtomIJNS4_39AutoVectorizingCopyWithAssumedAlignmentILi128EEEfEEES1D_EENS_8epilogue10collective6detail29Sm90TmaWarpSpecializedAdapterINS1P_15DefaultEpilogueIfSI_SI_NS1O_6thread17LinearCombinationIfLi1EffLNS1T_9ScaleType4KindE0ELNS_15FloatRoundStyleE2EfEENS1_15EpilogueDefaultEEEEEvvEEEEvNT_6ParamsE --------------------------
	.section	.nv.shared._ZN7cutlass13device_kernelINS_4gemm6kernel13GemmUniversalIN4cute5tupleIJiiiiEEENS1_10collective13CollectiveMmaINS1_39MainloopSm90TmaGmmaRmemAWarpSpecializedILi2ENS5_IJNS4_1CILi1EEESB_SB_EEENS1_35KernelTmaWarpSpecializedCooperativeEEENS5_IJNSA_ILi128EEENSA_ILi64EEESF_EEEfNS5_IJlSB_lEEEfNS5_IJSB_llEEENS4_8TiledMMAINS4_8MMA_AtomIJNS4_4SM904GMMA29MMA_64x64x8_F32TF32TF32_RS_TNILNSN_7ScaleInE1ELSP_1EEEEEENS4_6LayoutINS5_IJNSA_ILi2EEESB_SB_EEENS5_IJSB_NSA_ILi0EEESV_EEEEENS5_IJNS4_10UnderscoreESY_SY_EEEEENS4_13SM90_TMA_LOADENS4_14ComposedLayoutINS4_7SwizzleILi3ELi4ELi3EEENS4_18smem_ptr_flag_bitsILi32EEENSS_INS5_IJNSA_ILi8EEENSA_ILi32EEEEEENS5_IJS18_SB_EEEEEEEvNS4_8identityES11_NS12_INS13_ILi1ELi4ELi3EEES16_NSS_INS5_IJS17_S17_EEENS5_IJSB_S17_EEEEEEENS4_9Copy_AtomIJNS4_39AutoVectorizingCopyWithAssumedAlignmentILi128EEEfEEES1D_EENS_8epilogue10collective6detail29Sm90TmaWarpSpecializedAdapterINS1P_15DefaultEpilogueIfSI_SI_NS1O_6thread17LinearCombinationIfLi1EffLNS1T_9ScaleType4KindE0ELNS_15FloatRoundStyleE2EfEENS1_15EpilogueDefaultEEEEEvvEEEEvNT_6ParamsE,"aw",@nobits
	.sectionflags	@""
	.align	16
	.zero		1024


//--------------------- .nv.shared.reserved.0     --------------------------
	.section	.nv.shared.reserved.0,"aw",@nobits
	.weak		__nv_reservedSMEM_offset_0_alias
	.size		__nv_reservedSMEM_offset_0_alias, 0, 0
	.other		__nv_reservedSMEM_offset_0_alias,@"STO_CUDA_RESERVED_SHARED STV_DEFAULT"
__nv_reservedSMEM_offset_0_alias:
	.zero		0


//--------------------- .nv.global                --------------------------
	.section	.nv.global,"aw",@nobits
.nv.global:
	.type		_ZN40_INTERNAL_37f0babf_4_k_cu_2a38ddd8_365904cute1_E,@object
	.size		_ZN40_INTERNAL_37f0babf_4_k_cu_2a38ddd8_365904cute1_E,(_ZN40_INTERNAL_37f0babf_4_k_cu_2a38ddd8_365904cuda3std3__45__cpo6cbeginE - _ZN40_INTERNAL_37f0babf_4_k_cu_2a38ddd8_365904cute1_E)
_ZN40_INTERNAL_37f0babf_4_k_cu_2a38ddd8_365904cute1_E:
	.zero		1
	.type		_ZN40_INTERNAL_37f0babf_4_k_cu_2a38ddd8_365904cuda3std3__45__cpo6cbeginE,@object
	.size		_ZN40_INTERNAL_37f0babf_4_k_cu_2a38ddd8_365904cuda3std3__45__cpo6cbeginE,(_ZN40_INTERNAL_37f0babf_4_k_cu_2a38ddd8_365904cuda3std3__48in_placeE - _ZN40_INTERNAL_37f0babf_4_k_cu_2a38ddd8_365904cuda3std3__45__cpo6cbeginE)
_ZN40_INTERNAL_37f0babf_4_k_cu_2a38ddd8_365904cuda3std3__45__cpo6cbeginE:
	.zero		1
	.type		_ZN40_INTERNAL_37f0babf_4_k_cu_2a38ddd8_365904cuda3std3__48in_placeE,@object
	.size		_ZN40_INTERNAL_37f0babf_4_k_cu_2a38ddd8_365904cuda3std3__48in_placeE,(_ZN40_INTERNAL_37f0babf_4_k_cu_2a38ddd8_365904cuda3std6ranges3__45__cpo9iter_moveE - _ZN40_INTERNAL_37f0babf_4_k_cu_2a38ddd8_365904cuda3std3__48in_placeE)
_ZN40_INTERNAL_37f0babf_4_k_cu_2a38ddd8_365904cuda3std3__48in_placeE:
	.zero		1
	.type		_ZN40_INTERNAL_37f0babf_4_k_cu_2a38ddd8_365904cuda3std6ranges3__45__cpo9iter_moveE,@object
	.size		_ZN40_INTERNAL_37f0babf_4_k_cu_2a38ddd8_365904cuda3std6ranges3__45__cpo9iter_moveE,(_ZN40_INTERNAL_37f0babf_4_k_cu_2a38ddd8_365904cuda3std3__45__cpo5beginE - _ZN40_INTERNAL_37f0babf_4_k_cu_2a38ddd8_365904cuda3std6ranges3__45__cpo9iter_moveE)
_ZN40_INTERNAL_37f0babf_4_k_cu_2a38ddd8_365904cuda3std6ranges3__45__cpo9iter_moveE:
	.zero		1
	.type		_ZN40_INTERNAL_37f0babf_4_k_cu_2a38ddd8_365904cuda3std3__45__cpo5beginE,@object
	.size		_ZN40_INTERNAL_37f0babf_4_k_cu_2a38ddd8_365904cuda3std3__45__cpo5beginE,(_ZN40_INTERNAL_37f0babf_4_k_cu_2a38ddd8_365904cuda3std3__442_GLOBAL__N__37f0babf_4_k_cu_2a38ddd8_365906ignoreE - _ZN40_INTERNAL_37f0babf_4_k_cu_2a38ddd8_365904cuda3std3__45__cpo5beginE)
_ZN40_INTERNAL_37f0babf_4_k_cu_2a38ddd8_365904cuda3std3__45__cpo5beginE:
	.zero		1
	.type		_ZN40_INTERNAL_37f0babf_4_k_cu_2a38ddd8_365904cuda3std3__442_GLOBAL__N__37f0babf_4_k_cu_2a38ddd8_365906ignoreE,@object
	.size		_ZN40_INTERNAL_37f0babf_4_k_cu_2a38ddd8_365904cuda3std3__442_GLOBAL__N__37f0babf_4_k_cu_2a38ddd8_365906ignoreE,(_ZN40_INTERNAL_37f0babf_4_k_cu_2a38ddd8_365904cute7productE - _ZN40_INTERNAL_37f0babf_4_k_cu_2a38ddd8_365904cuda3std3__442_GLOBAL__N__37f0babf_4_k_cu_2a38ddd8_365906ignoreE)
_ZN40_INTERNAL_37f0babf_4_k_cu_2a38ddd8_365904cuda3std3__442_GLOBAL__N__37f0babf_4_k_cu_2a38ddd8_365906ignoreE:
	.zero		1
	.type		_ZN40_INTERNAL_37f0babf_4_k_cu_2a38ddd8_365904cute7productE,@object
	.size		_ZN40_INTERNAL_37f0babf_4_k_cu_2a38ddd8_365904cute7productE,(_ZN40_INTERNAL_37f0babf_4_k_cu_2a38ddd8_365904cuda3std3__45__cpo3endE - _ZN40_INTERNAL_37f0babf_4_k_cu_2a38ddd8_365904cute7productE)
_ZN40_INTERNAL_37f0babf_4_k_cu_2a38ddd8_365904cute7productE:
	.zero		1
	.type		_ZN40_INTERNAL_37f0babf_4_k_cu_2a38ddd8_365904cuda3std3__45__cpo3endE,@object
	.size		_ZN40_INTERNAL_37f0babf_4_k_cu_2a38ddd8_365904cuda3std3__45__cpo3endE,(_ZN40_INTERNAL_37f0babf_4_k_cu_2a38ddd8_365904cuda3std3__419piecewise_constructE - _ZN40_INTERNAL_37f0babf_4_k_cu_2a38ddd8_365904cuda3std3__45__cpo3endE)
_ZN40_INTERNAL_37f0babf_4_k_cu_2a38ddd8_365904cuda3std3__45__cpo3endE:
	.zero		1
	.type		_ZN40_INTERNAL_37f0babf_4_k_cu_2a38ddd8_365904cuda3std3__419piecewise_constructE,@object
	.size		_ZN40_INTERNAL_37f0babf_4_k_cu_2a38ddd8_365904cuda3std3__419piecewise_constructE,(_ZN40_INTERNAL_37f0babf_4_k_cu_2a38ddd8_365904cuda3std3__45__cpo4cendE - _ZN40_INTERNAL_37f0babf_4_k_cu_2a38ddd8_365904cuda3std3__419piecewise_constructE)
_ZN40_INTERNAL_37f0babf_4_k_cu_2a38ddd8_365904cuda3std3__419piecewise_constructE:
	.zero		1
	.type		_ZN40_INTERNAL_37f0babf_4_k_cu_2a38ddd8_365904cuda3std3__45__cpo4cendE,@object
	.size		_ZN40_INTERNAL_37f0babf_4_k_cu_2a38ddd8_365904cuda3std3__45__cpo4cendE,(_ZN40_INTERNAL_37f0babf_4_k_cu_2a38ddd8_365904cuda3std6ranges3__45__cpo4swapE - _ZN40_INTERNAL_37f0babf_4_k_cu_2a38ddd8_365904cuda3std3__45__cpo4cendE)
_ZN40_INTERNAL_37f0babf_4_k_cu_2a38ddd8_365904cuda3std3__45__cpo4cendE:
	.zero		1
	.type		_ZN40_INTERNAL_37f0babf_4_k_cu_2a38ddd8_365904cuda3std6ranges3__45__cpo4swapE,@object
	.size		_ZN40_INTERNAL_37f0babf_4_k_cu_2a38ddd8_365904cuda3std6ranges3__45__cpo4swapE,(.L_9 - _ZN40_INTERNAL_37f0babf_4_k_cu_2a38ddd8_365904cuda3std6ranges3__45__cpo4swapE)
_ZN40_INTERNAL_37f0babf_4_k_cu_2a38ddd8_365904cuda3std6ranges3__45__cpo4swapE:
	.zero		1
.L_9:


//--------------------- .nv.constant0._ZN7cutlass13device_kernelINS_4gemm6kernel13GemmUniversalIN4cute5tupleIJiiiiEEENS1_10collective13CollectiveMmaINS1_39MainloopSm90TmaGmmaRmemAWarpSpecializedILi2ENS5_IJNS4_1CILi1EEESB_SB_EEENS1_35KernelTmaWarpSpecializedCooperativeEEENS5_IJNSA_ILi128EEENSA_ILi64EEESF_EEEfNS5_IJlSB_lEEEfNS5_IJSB_llEEENS4_8TiledMMAINS4_8MMA_AtomIJNS4_4SM904GMMA29MMA_64x64x8_F32TF32TF32_RS_TNILNSN_7ScaleInE1ELSP_1EEEEEENS4_6LayoutINS5_IJNSA_ILi2EEESB_SB_EEENS5_IJSB_NSA_ILi0EEESV_EEEEENS5_IJNS4_10UnderscoreESY_SY_EEEEENS4_13SM90_TMA_LOADENS4_14ComposedLayoutINS4_7SwizzleILi3ELi4ELi3EEENS4_18smem_ptr_flag_bitsILi32EEENSS_INS5_IJNSA_ILi8EEENSA_ILi32EEEEEENS5_IJS18_SB_EEEEEEEvNS4_8identityES11_NS12_INS13_ILi1ELi4ELi3EEES16_NSS_INS5_IJS17_S17_EEENS5_IJSB_S17_EEEEEEENS4_9Copy_AtomIJNS4_39AutoVectorizingCopyWithAssumedAlignmentILi128EEEfEEES1D_EENS_8epilogue10collective6detail29Sm90TmaWarpSpecializedAdapterINS1P_15DefaultEpilogueIfSI_SI_NS1O_6thread17LinearCombinationIfLi1EffLNS1T_9ScaleType4KindE0ELNS_15FloatRoundStyleE2EfEENS1_15EpilogueDefaultEEEEEvvEEEEvNT_6ParamsE --------------------------
	.section	.nv.constant0._ZN7cutlass13device_kernelINS_4gemm6kernel13GemmUniversalIN4cute5tupleIJiiiiEEENS1_10collective13CollectiveMmaINS1_39MainloopSm90TmaGmmaRmemAWarpSpecializedILi2ENS5_IJNS4_1CILi1EEESB_SB_EEENS1_35KernelTmaWarpSpecializedCooperativeEEENS5_IJNSA_ILi128EEENSA_ILi64EEESF_EEEfNS5_IJlSB_lEEEfNS5_IJSB_llEEENS4_8TiledMMAINS4_8MMA_AtomIJNS4_4SM904GMMA29MMA_64x64x8_F32TF32TF32_RS_TNILNSN_7ScaleInE1ELSP_1EEEEEENS4_6LayoutINS5_IJNSA_ILi2EEESB_SB_EEENS5_IJSB_NSA_ILi0EEESV_EEEEENS5_IJNS4_10UnderscoreESY_SY_EEEEENS4_13SM90_TMA_LOADENS4_14ComposedLayoutINS4_7SwizzleILi3ELi4ELi3EEENS4_18smem_ptr_flag_bitsILi32EEENSS_INS5_IJNSA_ILi8EEENSA_ILi32EEEEEENS5_IJS18_SB_EEEEEEEvNS4_8identityES11_NS12_INS13_ILi1ELi4ELi3EEES16_NSS_INS5_IJS17_S17_EEENS5_IJSB_S17_EEEEEEENS4_9Copy_AtomIJNS4_39AutoVectorizingCopyWithAssumedAlignmentILi128EEEfEEES1D_EENS_8epilogue10collective6detail29Sm90TmaWarpSpecializedAdapterINS1P_15DefaultEpilogueIfSI_SI_NS1O_6thread17LinearCombinationIfLi1EffLNS1T_9ScaleType4KindE0ELNS_15FloatRoundStyleE2EfEENS1_15EpilogueDefaultEEEEEvvEEEEvNT_6ParamsE,"a",@progbits
	.sectionflags	@""
	.align	4
.nv.constant0._ZN7cutlass13device_kernelINS_4gemm6kernel13GemmUniversalIN4cute5tupleIJiiiiEEENS1_10collective13CollectiveMmaINS1_39MainloopSm90TmaGmmaRmemAWarpSpecializedILi2ENS5_IJNS4_1CILi1EEESB_SB_EEENS1_35KernelTmaWarpSpecializedCooperativeEEENS5_IJNSA_ILi128EEENSA_ILi64EEESF_EEEfNS5_IJlSB_lEEEfNS5_IJSB_llEEENS4_8TiledMMAINS4_8MMA_AtomIJNS4_4SM904GMMA29MMA_64x64x8_F32TF32TF32_RS_TNILNSN_7ScaleInE1ELSP_1EEEEEENS4_6LayoutINS5_IJNSA_ILi2EEESB_SB_EEENS5_IJSB_NSA_ILi0EEESV_EEEEENS5_IJNS4_10UnderscoreESY_SY_EEEEENS4_13SM90_TMA_LOADENS4_14ComposedLayoutINS4_7SwizzleILi3ELi4ELi3EEENS4_18smem_ptr_flag_bitsILi32EEENSS_INS5_IJNSA_ILi8EEENSA_ILi32EEEEEENS5_IJS18_SB_EEEEEEEvNS4_8identityES11_NS12_INS13_ILi1ELi4ELi3EEES16_NSS_INS5_IJS17_S17_EEENS5_IJSB_S17_EEEEEEENS4_9Copy_AtomIJNS4_39AutoVectorizingCopyWithAssumedAlignmentILi128EEEfEEES1D_EENS_8epilogue10collective6detail29Sm90TmaWarpSpecializedAdapterINS1P_15DefaultEpilogueIfSI_SI_NS1O_6thread17LinearCombinationIfLi1EffLNS1T_9ScaleType4KindE0ELNS_15FloatRoundStyleE2EfEENS1_15EpilogueDefaultEEEEEvvEEEEvNT_6ParamsE:
	.zero		1664


//--------------------- SYMBOLS --------------------------

	.type		.nv.reservedSmem.offset0,@object
	.size		.nv.reservedSmem.offset0,0x4
	.type		__assertfail,@function
